	.target	sm_90a

	.elftype	@"ET_EXEC"


//--------------------- .note.nv.tkinfo           --------------------------
	.section	.note.nv.tkinfo,"",@"SHT_NOTE"
	.sectionflags	@"SHF_NOTE_NV_TKINFO"
	.tkinfo
        /*0018*/ 	.word	0x00000002
        /*0030*/ 	.string	""
        /*0030*/ 	.string	"ptxas"
        /*0030*/ 	.string	"Cuda compilation tools, release 13.0, V13.0.88"
        /*0030*/ 	.string	"Build cuda_13.0.r13.0/compiler.36424714_0"
        /*0030*/ 	.string	"-v  -suppress-debug-info  -lineinfo  -arch sm_90a "



//--------------------- .note.nv.cuinfo           --------------------------
	.section	.note.nv.cuinfo,"",@"SHT_NOTE"
	.sectionflags	@"SHF_NOTE_NV_CUINFO"
        /*0018*/ 	.short	0x0002
        /*001a*/ 	.short	0x005a
        /*001c*/ 	.short	0x0082
	.zero		2


//--------------------- .nv.info                  --------------------------
	.section	.nv.info,"",@"SHT_CUDA_INFO"
	.align	4


	//----- nvinfo : EIATTR_REGCOUNT
	.align		4
        /*0000*/ 	.byte	0x04, 0x2f
        /*0002*/ 	.short	(.L_1 - .L_0)
	.align		4
.L_0:
        /*0004*/ 	.word	index@(gluon_wgmma)
        /*0008*/ 	.word	0x0000003a


	//----- nvinfo : EIATTR_FRAME_SIZE
	.align		4
.L_1:
        /*000c*/ 	.byte	0x04, 0x11
        /*000e*/ 	.short	(.L_3 - .L_2)
	.align		4
.L_2:
        /*0010*/ 	.word	index@(gluon_wgmma)
        /*0014*/ 	.word	0x00000000


	//----- nvinfo : EIATTR_MIN_STACK_SIZE
	.align		4
.L_3:
        /*0018*/ 	.byte	0x04, 0x12
        /*001a*/ 	.short	(.L_5 - .L_4)
	.align		4
.L_4:
        /*001c*/ 	.word	index@(gluon_wgmma)
        /*0020*/ 	.word	0x00000000
.L_5:


//--------------------- .nv.compat                --------------------------
	.section	.nv.compat,"",@"SHT_CUDA_COMPAT_INFO"
	.align	4
        /*0000*/ 	.byte	0x02, 0x09, 0x01, 0x00, 0x02, 0x02, 0x04, 0x00, 0x02, 0x05, 0x05, 0x00, 0x03, 0x07, 0x01, 0x01
        /*0010*/ 	.byte	0x02, 0x03, 0x03, 0x00, 0x02, 0x06, 0x01, 0x00, 0x04, 0x0b, 0x08, 0x00, 0x00, 0x00, 0x00, 0x00
        /*0020*/ 	.byte	0x00, 0x00, 0x00, 0x00


//--------------------- .nv.info.gluon_wgmma      --------------------------
	.section	.nv.info.gluon_wgmma,"",@"SHT_CUDA_INFO"
	.sectionflags	@""
	.align	4


	//----- nvinfo : EIATTR_CUDA_API_VERSION
	.align		4
        /*0000*/ 	.byte	0x04, 0x37
        /*0002*/ 	.short	(.L_7 - .L_6)
.L_6:
        /*0004*/ 	.word	0x00000082


	//----- nvinfo : EIATTR_KPARAM_INFO
	.align		4
.L_7:
        /*0008*/ 	.byte	0x04, 0x17
        /*000a*/ 	.short	(.L_9 - .L_8)
.L_8:
        /*000c*/ 	.word	0x00000000
        /*0010*/ 	.short	0x000a
        /*0012*/ 	.short	0x0048
        /*0014*/ 	.byte	0x00, 0xf4, 0x21, 0x00


	//----- nvinfo : EIATTR_KPARAM_INFO
	.align		4
.L_9:
        /*0018*/ 	.byte	0x04, 0x17
        /*001a*/ 	.short	(.L_11 - .L_10)
.L_10:
        /*001c*/ 	.word	0x00000000
        /*0020*/ 	.short	0x0009
        /*0022*/ 	.short	0x0040
        /*0024*/ 	.byte	0x00, 0xf4, 0x21, 0x00


	//----- nvinfo : EIATTR_KPARAM_INFO
	.align		4
.L_11:
        /*0028*/ 	.byte	0x04, 0x17
        /*002a*/ 	.short	(.L_13 - .L_12)
.L_12:
        /*002c*/ 	.word	0x00000000
        /*0030*/ 	.short	0x0008
        /*0032*/ 	.short	0x0038
        /*0034*/ 	.byte	0x00, 0xf0, 0x21, 0x00


	//----- nvinfo : EIATTR_KPARAM_INFO
	.align		4
.L_13:
        /*0038*/ 	.byte	0x04, 0x17
        /*003a*/ 	.short	(.L_15 - .L_14)
.L_14:
        /*003c*/ 	.word	0x00000000
        /*0040*/ 	.short	0x0007
        /*0042*/ 	.short	0x0030
        /*0044*/ 	.byte	0x00, 0xf0, 0x21, 0x00


	//----- nvinfo : EIATTR_KPARAM_INFO
	.align		4
.L_15:
        /*0048*/ 	.byte	0x04, 0x17
        /*004a*/ 	.short	(.L_17 - .L_16)
.L_16:
        /*004c*/ 	.word	0x00000000
        /*0050*/ 	.short	0x0006
        /*0052*/ 	.short	0x0028
        /*0054*/ 	.byte	0x00, 0xf0, 0x21, 0x00


	//----- nvinfo : EIATTR_KPARAM_INFO
	.align		4
.L_17:
        /*0058*/ 	.byte	0x04, 0x17
        /*005a*/ 	.short	(.L_19 - .L_18)
.L_18:
        /*005c*/ 	.word	0x00000000
        /*0060*/ 	.short	0x0005
        /*0062*/ 	.short	0x0020
        /*0064*/ 	.byte	0x00, 0xf0, 0x11, 0x00


	//----- nvinfo : EIATTR_KPARAM_INFO
	.align		4
.L_19:
        /*0068*/ 	.byte	0x04, 0x17
        /*006a*/ 	.short	(.L_21 - .L_20)
.L_20:
        /*006c*/ 	.word	0x00000000
        /*0070*/ 	.short	0x0004
        /*0072*/ 	.short	0x001c
        /*0074*/ 	.byte	0x00, 0xf0, 0x11, 0x00


	//----- nvinfo : EIATTR_KPARAM_INFO
	.align		4
.L_21:
        /*0078*/ 	.byte	0x04, 0x17
        /*007a*/ 	.short	(.L_23 - .L_22)
.L_22:
        /*007c*/ 	.word	0x00000000
        /*0080*/ 	.short	0x0003
        /*0082*/ 	.short	0x0018
        /*0084*/ 	.byte	0x00, 0xf0, 0x11, 0x00


	//----- nvinfo : EIATTR_KPARAM_INFO
	.align		4
.L_23:
        /*0088*/ 	.byte	0x04, 0x17
        /*008a*/ 	.short	(.L_25 - .L_24)
.L_24:
        /*008c*/ 	.word	0x00000000
        /*0090*/ 	.short	0x0002
        /*0092*/ 	.short	0x0010
        /*0094*/ 	.byte	0x00, 0xf4, 0x21, 0x00


	//----- nvinfo : EIATTR_KPARAM_INFO
	.align		4
.L_25:
        /*0098*/ 	.byte	0x04, 0x17
        /*009a*/ 	.short	(.L_27 - .L_26)
.L_26:
        /*009c*/ 	.word	0x00000000
        /*00a0*/ 	.short	0x0001
        /*00a2*/ 	.short	0x0008
        /*00a4*/ 	.byte	0x00, 0xf4, 0x21, 0x00


	//----- nvinfo : EIATTR_KPARAM_INFO
	.align		4
.L_27:
        /*00a8*/ 	.byte	0x04, 0x17
        /*00aa*/ 	.short	(.L_29 - .L_28)
.L_28:
        /*00ac*/ 	.word	0x00000000
        /*00b0*/ 	.short	0x0000
        /*00b2*/ 	.short	0x0000
        /*00b4*/ 	.byte	0x00, 0xf4, 0x21, 0x00


	//----- nvinfo : EIATTR_SPARSE_MMA_MASK
	.align		4
.L_29:
        /*00b8*/ 	.byte	0x03, 0x50
        /*00ba*/ 	.short	0x0000


	//----- nvinfo : EIATTR_MAXREG_COUNT
	.align		4
        /*00bc*/ 	.byte	0x03, 0x1b
        /*00be*/ 	.short	0x00ff


	//----- nvinfo : EIATTR_NUM_BARRIERS
	.align		4
        /*00c0*/ 	.byte	0x02, 0x4c
        /*00c2*/ 	.byte	0x01
	.zero		1


	//----- nvinfo : EIATTR_MERCURY_ISA_VERSION
	.align		4
        /*00c4*/ 	.byte	0x03, 0x5f
        /*00c6*/ 	.short	0x0101


	//----- nvinfo : EIATTR_INT_WARP_WIDE_INSTR_OFFSETS
	.align		4
        /*00c8*/ 	.byte	0x04, 0x31
        /*00ca*/ 	.short	(.L_31 - .L_30)


	//   ....[0]....
.L_30:
        /*00cc*/ 	.word	0x00001310


	//   ....[1]....
        /*00d0*/ 	.word	0x000013a0


	//   ....[2]....
        /*00d4*/ 	.word	0x00001670


	//   ....[3]....
        /*00d8*/ 	.word	0x00001680


	//   ....[4]....
        /*00dc*/ 	.word	0x00001690


	//   ....[5]....
        /*00e0*/ 	.word	0x000016a0


	//   ....[6]....
        /*00e4*/ 	.word	0x00001c00


	//   ....[7]....
        /*00e8*/ 	.word	0x00001c10


	//----- nvinfo : EIATTR_COOP_GROUP_MASK_REGIDS
	.align		4
.L_31:
        /*00ec*/ 	.byte	0x04, 0x29
        /*00ee*/ 	.short	(.L_33 - .L_32)


	//   ....[0]....
.L_32:
        /*00f0*/ 	.word	0xffffffff


	//   ....[1]....
        /*00f4*/ 	.word	0xffffffff


	//   ....[2]....
        /*00f8*/ 	.word	0xffffffff


	//----- nvinfo : EIATTR_COOP_GROUP_INSTR_OFFSETS
	.align		4
.L_33:
        /*00fc*/ 	.byte	0x04, 0x28
        /*00fe*/ 	.short	(.L_35 - .L_34)


	//   ....[0]....
.L_34:
        /*0100*/ 	.word	0x00000150


	//   ....[1]....
        /*0104*/ 	.word	0x00000720


	//   ....[2]....
        /*0108*/ 	.word	0x00000cd0


	//----- nvinfo : EIATTR_MBARRIER_INSTR_OFFSETS
	.align		4
.L_35:
        /*010c*/ 	.byte	0x04, 0x39
        /*010e*/ 	.short	(.L_37 - .L_36)


	//   ....[0]....
.L_36:
        /*0110*/ 	.word	0x00001430
        /*0114*/ 	.word	0x000000ff
        /*0118*/ 	.word	0x00006000
        /*011c*/ 	.short	0x0100
        /*011e*/ 	.byte	0x08
	.zero		1


	//   ....[1]....
        /*0120*/ 	.word	0x000017b0
        /*0124*/ 	.word	0x000000ff
        /*0128*/ 	.word	0x00006000
        /*012c*/ 	.short	0x010a
        /*012e*/ 	.byte	0x08
	.zero		1


	//   ....[2]....
        /*0130*/ 	.word	0x00001aa0
        /*0134*/ 	.word	0x000000ff
        /*0138*/ 	.word	0x00006000
        /*013c*/ 	.short	0x0108
        /*013e*/ 	.byte	0x08
	.zero		1


	//   ....[3]....
        /*0140*/ 	.word	0x00001ca0
        /*0144*/ 	.word	0x000000ff
        /*0148*/ 	.word	0x00006000
        /*014c*/ 	.short	0x010a
        /*014e*/ 	.byte	0x08
	.zero		1


	//----- nvinfo : EIATTR_NUM_MBARRIERS
	.align		4
.L_37:
        /*0150*/ 	.byte	0x03, 0x38
        /*0152*/ 	.short	0x0001


	//----- nvinfo : EIATTR_EXIT_INSTR_OFFSETS
	.align		4
        /*0154*/ 	.byte	0x04, 0x1c
        /*0156*/ 	.short	(.L_39 - .L_38)


	//   ....[0]....
.L_38:
        /*0158*/ 	.word	0x00001c90


	//----- nvinfo : EIATTR_REQNTID
	.align		4
.L_39:
        /*015c*/ 	.byte	0x04, 0x10
        /*015e*/ 	.short	(.L_41 - .L_40)
.L_40:
        /*0160*/ 	.word	0x00000100
        /*0164*/ 	.word	0x00000001
        /*0168*/ 	.word	0x00000001


	//----- nvinfo : EIATTR_CRS_STACK_SIZE
	.align		4
.L_41:
        /*016c*/ 	.byte	0x04, 0x1e
        /*016e*/ 	.short	(.L_43 - .L_42)
.L_42:
        /*0170*/ 	.word	0x00000000


	//----- nvinfo : EIATTR_CBANK_PARAM_SIZE
	.align		4
.L_43:
        /*0174*/ 	.byte	0x03, 0x19
        /*0176*/ 	.short	0x0050


	//----- nvinfo : EIATTR_PARAM_CBANK
	.align		4
        /*0178*/ 	.byte	0x04, 0x0a
        /*017a*/ 	.short	(.L_45 - .L_44)
	.align		4
.L_44:
        /*017c*/ 	.word	index@(.nv.constant0.gluon_wgmma)
        /*0180*/ 	.short	0x0210
        /*0182*/ 	.short	0x0050


	//----- nvinfo : EIATTR_SW_WAR
	.align		4
.L_45:
        /*0184*/ 	.byte	0x04, 0x36
        /*0186*/ 	.short	(.L_47 - .L_46)
.L_46:
        /*0188*/ 	.word	0x00000008
.L_47:


//--------------------- .nv.callgraph             --------------------------
	.section	.nv.callgraph,"",@"SHT_CUDA_CALLGRAPH"
	.align	4
	.sectionentsize	8
	.align		4
        /*0000*/ 	.word	0x00000000
	.align		4
        /*0004*/ 	.word	0xffffffff
	.align		4
        /*0008*/ 	.word	0x00000000
	.align		4
        /*000c*/ 	.word	0xfffffffe
	.align		4
        /*0010*/ 	.word	0x00000000
	.align		4
        /*0014*/ 	.word	0xfffffffd
	.align		4
        /*0018*/ 	.word	0x00000000
	.align		4
        /*001c*/ 	.word	0xfffffffc


//--------------------- .text.gluon_wgmma         --------------------------
	.section	.text.gluon_wgmma,"ax",@progbits
	.align	128
        .global         gluon_wgmma
        .type           gluon_wgmma,@function
        .size           gluon_wgmma,(.L_x_52 - gluon_wgmma)
        .other          gluon_wgmma,@"STO_CUDA_ENTRY STV_DEFAULT"
gluon_wgmma:
.text.gluon_wgmma:
[----:B------:R-:W-:Y:S01]  /*0000*/  LDC R1, c[0x0][0x28] ;  /* 0x00000a00ff017b82 */ /* 0x000fe20000000800 */
[----:B------:R-:W1:Y:S07]  /*0010*/  S2R R0, SR_TID.X ;  /* 0x0000000000007919 */ /* 0x000e6e0000002100 */
[----:B------:R-:W2:Y:S01]  /*0020*/  S2UR UR4, SR_CgaCtaId ;  /* 0x00000000000479c3 */ /* 0x000ea20000008800 */
[----:B------:R-:W-:Y:S01]  /*0030*/  UMOV UR8, 0x400 ;  /* 0x0000040000087882 */ /* 0x000fe20000000000 */
[----:B------:R-:W-:Y:S01]  /*0040*/  ULDC UR6, c[0x0][0xc] ;  /* 0x0000030000067ab9 */ /* 0x000fe20000000800 */
[----:B------:R-:W-:Y:S01]  /*0050*/  ULDC.64 UR24, c[0x0][0x250] ;  /* 0x0000940000187ab9 */ /* 0x000fe20000000a00 */
[----:B------:R-:W-:Y:S04]  /*0060*/  BSSY B0, `(.L_x_0) ;  /* 0x000001e000007945 */ /* 0x000fe80003800000 */
[----:B------:R-:W3:Y:S08]  /*0070*/  LDC R2, c[0x0][0x228] ;  /* 0x00008a00ff027b82 */ /* 0x000ef00000000800 */
[----:B------:R-:W4:Y:S08]  /*0080*/  LDC R10, c[0x0][0x230] ;  /* 0x00008c00ff0a7b82 */ /* 0x000f300000000800 */
[----:B------:R-:W-:Y:S01]  /*0090*/  S2UR UR26, SR_CTAID.Y ;  /* 0x00000000001a79c3 */ /* 0x000fe20000002600 */
[----:B--2---:R-:W-:-:S03]  /*00a0*/  ULEA UR8, UR4, UR8, 0x18 ;  /* 0x0000000804087291 */ /* 0x004fc6000f8ec03f */
[----:B------:R-:W-:Y:S01]  /*00b0*/  ULDC UR4, c[0x0][0x10] ;  /* 0x0000040000047ab9 */ /* 0x000fe20000000800 */
[----:B-1----:R-:W-:-:S03]  /*00c0*/  LOP3.LUT R6, R0, 0xff, RZ, 0xc0, !PT ;  /* 0x000000ff00067812 */ /* 0x002fc600078ec0ff */
[----:B------:R-:W1:Y:S01]  /*00d0*/  S2UR UR5, SR_CTAID.Z ;  /* 0x00000000000579c3 */ /* 0x000e620000002700 */
[----:B---3--:R-:W-:Y:S01]  /*00e0*/  VIADD R2, R2, 0xffffffff ;  /* 0xffffffff02027836 */ /* 0x008fe20000000000 */
[C---:B------:R-:W-:Y:S02]  /*00f0*/  ISETP.GE.U32.AND P0, PT, R6.reuse, 0x20, PT ;  /* 0x000000200600780c */ /* 0x040fe40003f06070 */
[C---:B------:R-:W-:Y:S02]  /*0100*/  ISETP.NE.U32.AND P2, PT, R6.reuse, RZ, PT ;  /* 0x000000ff0600720c */ /* 0x040fe40003f45070 */
[----:B------:R-:W-:Y:S02]  /*0110*/  LEA R14, R6, UR8, 0x2 ;  /* 0x00000008060e7c11 */ /* 0x000fe4000f8e10ff */
[----:B------:R-:W2:Y:S01]  /*0120*/  S2UR UR27, SR_CTAID.X ;  /* 0x00000000001b79c3 */ /* 0x000ea20000002500 */
[----:B----4-:R-:W-:-:S06]  /*0130*/  VIADD R11, R10, 0xffffffff ;  /* 0xffffffff0a0b7836 */ /* 0x010fcc0000000000 */
[----:B------:R3:W-:Y:S01]  /*0140*/  @!P0 STS [R14], RZ ;  /* 0x000000ff0e008388 */ /* 0x0007e20000000800 */
[----:B------:R-:W-:-:S03]  /*0150*/  NOP ;  /* 0x0000000000007918 */ /* 0x000fc60000000000 */
[----:B------:R3:W-:Y:S01]  /*0160*/  @!P2 STS [UR8+0x24], R2 ;  /* 0x00002402ff00a988 */ /* 0x0007e20008000808 */
[----:B-1----:R-:W-:-:S03]  /*0170*/  UIMAD UR4, UR5, UR4, UR26 ;  /* 0x00000004050472a4 */ /* 0x002fc6000f8e021a */
[----:B------:R3:W-:Y:S01]  /*0180*/  @!P2 STS [UR8+0x20], R11 ;  /* 0x0000200bff00a988 */ /* 0x0007e20008000808 */
[----:B--2---:R-:W-:-:S04]  /*0190*/  UIMAD UR4, UR4, UR6, UR27 ;  /* 0x00000006040472a4 */ /* 0x004fc8000f8e021b */
[----:B------:R-:W-:-:S04]  /*01a0*/  UIMAD UR4, UR4, 0x180, URZ ;  /* 0x00000180040478a4 */ /* 0x000fc8000f8e023f */
[----:B------:R-:W-:-:S04]  /*01b0*/  UIADD3 UR20, UP0, UR4, UR24, URZ ;  /* 0x0000001804147290 */ /* 0x000fc8000ff1e03f */
[----:B------:R-:W-:Y:S01]  /*01c0*/  ULEA.HI.X.SX32 UR21, UR4, UR25, 0x1, UP0 ;  /* 0x0000001904157291 */ /* 0x000fe200080f0e3f */
[----:B---3--:R-:W-:Y:S11]  /*01d0*/  @P2 BRA `(.L_x_1) ;  /* 0x0000000000182947 */ /* 0x008ff60003800000 */
[----:B------:R-:W1:Y:S01]  /*01e0*/  LDS R3, [UR8+0x8] ;  /* 0x00000808ff037984 */ /* 0x000e620008000800 */
[----:B------:R-:W2:Y:S01]  /*01f0*/  LDC.64 R8, c[0x0][0x210] ;  /* 0x00008400ff087b82 */ /* 0x000ea20000000a00 */
[----:B------:R-:W-:Y:S02]  /*0200*/  IMAD.MOV.U32 R4, RZ, RZ, 0x70 ;  /* 0x00000070ff047424 */ /* 0x000fe400078e00ff */
[----:B--2---:R2:W-:Y:S03]  /*0210*/  STS.64 [UR8], R8 ;  /* 0x00000008ff007988 */ /* 0x0045e60008000a08 */
[----:B-1----:R-:W-:-:S05]  /*0220*/  LOP3.LUT R3, R3, 0x10, R4, 0xd8, !PT ;  /* 0x0000001003037812 */ /* 0x002fca00078ed804 */
[----:B------:R2:W-:Y:S02]  /*0230*/  STS [UR8+0x8], R3 ;  /* 0x00000803ff007988 */ /* 0x0005e40008000808 */
.L_x_1:
[----:B------:R-:W-:Y:S05]  /*0240*/  BSYNC B0 ;  /* 0x0000000000007941 */ /* 0x000fea0003800000 */
.L_x_0:
[----:B------:R-:W-:Y:S04]  /*0250*/  BSSY B0, `(.L_x_2) ;  /* 0x000000a000007945 */ /* 0x000fe80003800000 */
[----:B------:R-:W-:Y:S05]  /*0260*/  @P2 BRA `(.L_x_3) ;  /* 0x0000000000202947 */ /* 0x000fea0003800000 */
[----:B--2---:R-:W1:Y:S01]  /*0270*/  LDS R3, [UR8+0x34] ;  /* 0x00003408ff037984 */ /* 0x004e620008000800 */
[----:B------:R-:W-:Y:S02]  /*0280*/  IMAD.MOV.U32 R4, RZ, RZ, 0x3f000000 ;  /* 0x3f000000ff047424 */ /* 0x000fe400078e00ff */
[----:B------:R-:W-:Y:S01]  /*0290*/  @!P2 IMAD.MOV.U32 R5, RZ, RZ, 0x7f ;  /* 0x0000007fff05a424 */ /* 0x000fe200078e00ff */
[----:B------:R-:W2:Y:S02]  /*02a0*/  @!P2 LDS R8, [UR8+0x38] ;  /* 0x00003808ff08a984 */ /* 0x000ea40008000800 */
[----:B-1----:R-:W-:Y:S02]  /*02b0*/  LOP3.LUT R3, R3, 0xff000000, R4, 0xb8, !PT ;  /* 0xff00000003037812 */ /* 0x002fe400078eb804 */
[----:B--2---:R-:W-:-:S03]  /*02c0*/  @!P2 LOP3.LUT R4, R8, 0xff, R5, 0xb8, !PT ;  /* 0x000000ff0804a812 */ /* 0x004fc600078eb805 */
[----:B------:R1:W-:Y:S04]  /*02d0*/  STS [UR8+0x34], R3 ;  /* 0x00003403ff007988 */ /* 0x0003e80008000808 */
[----:B------:R1:W-:Y:S02]  /*02e0*/  @!P2 STS [UR8+0x38], R4 ;  /* 0x00003804ff00a988 */ /* 0x0003e40008000808 */
.L_x_3:
[----:B------:R-:W-:Y:S05]  /*02f0*/  BSYNC B0 ;  /* 0x0000000000007941 */ /* 0x000fea0003800000 */
.L_x_2:
[----:B------:R-:W-:Y:S04]  /*0300*/  BSSY B0, `(.L_x_4) ;  /* 0x000000e000007945 */ /* 0x000fe80003800000 */
[----:B------:R-:W-:Y:S05]  /*0310*/  @P2 BRA `(.L_x_5) ;  /* 0x0000000000302947 */ /* 0x000fea0003800000 */
[----:B-1----:R-:W1:Y:S01]  /*0320*/  LDS R4, [UR8+0x34] ;  /* 0x00003408ff047984 */ /* 0x002e620008000800 */
[----:B------:R-:W3:Y:S03]  /*0330*/  LDC.64 R12, c[0x0][0x238] ;  /* 0x00008e00ff0c7b82 */ /* 0x000ee60000000a00 */
[----:B--2---:R-:W2:Y:S01]  /*0340*/  LDS R3, [UR8+0x1c] ;  /* 0x00001c08ff037984 */ /* 0x004ea20008000800 */
[C---:B---3--:R-:W-:Y:S01]  /*0350*/  SHF.L.U64.HI R8, R12.reuse, 0x1, R13 ;  /* 0x000000010c087819 */ /* 0x048fe2000001020d */
[----:B------:R-:W-:-:S03]  /*0360*/  IMAD.SHL.U32 R5, R12, 0x2, RZ ;  /* 0x000000020c057824 */ /* 0x000fc600078e00ff */
[--C-:B------:R-:W-:Y:S02]  /*0370*/  SHF.R.U32.HI R12, RZ, 0x4, R8.reuse ;  /* 0x00000004ff0c7819 */ /* 0x100fe40000011608 */
[----:B------:R-:W-:-:S05]  /*0380*/  SHF.R.U64 R5, R5, 0x4, R8 ;  /* 0x0000000405057819 */ /* 0x000fca0000001208 */
[----:B------:R3:W-:Y:S01]  /*0390*/  STS [UR8+0xc], R5 ;  /* 0x00000c05ff007988 */ /* 0x0007e20008000808 */
[----:B-1----:R-:W-:Y:S02]  /*03a0*/  LOP3.LUT R4, R4, 0x7, RZ, 0xb8, !PT ;  /* 0x0000000704047812 */ /* 0x002fe400078eb8ff */
[----:B--2---:R-:W-:-:S03]  /*03b0*/  LOP3.LUT R3, R3, 0xf, R12, 0xb8, !PT ;  /* 0x0000000f03037812 */ /* 0x004fc600078eb80c */
[----:B------:R3:W-:Y:S04]  /*03c0*/  STS [UR8+0x34], R4 ;  /* 0x00003404ff007988 */ /* 0x0007e80008000808 */
[----:B------:R3:W-:Y:S02]  /*03d0*/  STS [UR8+0x1c], R3 ;  /* 0x00001c03ff007988 */ /* 0x0007e40008000808 */
.L_x_5:
[----:B------:R-:W-:Y:S05]  /*03e0*/  BSYNC B0 ;  /* 0x0000000000007941 */ /* 0x000fea0003800000 */
.L_x_4:
[----:B------:R-:W-:Y:S04]  /*03f0*/  BSSY B1, `(.L_x_6) ;  /* 0x000001b000017945 */ /* 0x000fe80003800000 */
[----:B------:R-:W-:Y:S01]  /*0400*/  BSSY B0, `(.L_x_7) ;  /* 0x0000016000007945 */ /* 0x000fe20003800000 */
[----:B------:R-:W-:-:S03]  /*0410*/  IMAD.MOV.U32 R7, RZ, RZ, RZ ;  /* 0x000000ffff077224 */ /* 0x000fc600078e00ff */
[----:B------:R-:W-:Y:S05]  /*0420*/  @P2 BRA `(.L_x_8) ;  /* 0x0000000000202947 */ /* 0x000fea0003800000 */
[----:B-123--:R-:W1:Y:S02]  /*0430*/  LDS R3, [UR8+0x34] ;  /* 0x00003408ff037984 */ /* 0x00ee640008000800 */
[----:B-1----:R-:W-:-:S05]  /*0440*/  LOP3.LUT R3, R3, 0x38, RZ, 0xb8, !PT ;  /* 0x0000003803037812 */ /* 0x002fca00078eb8ff */
[----:B------:R1:W-:Y:S01]  /*0450*/  STS [UR8+0x34], R3 ;  /* 0x00003403ff007988 */ /* 0x0003e20008000808 */
[----:B------:R-:W-:Y:S05]  /*0460*/  @P2 BRA `(.L_x_9) ;  /* 0x0000000000202947 */ /* 0x000fea0003800000 */
[----:B-1----:R-:W1:Y:S01]  /*0470*/  LDS R3, [UR8+0x8] ;  /* 0x00000808ff037984 */ /* 0x002e620008000800 */
[----:B------:R-:W-:-:S05]  /*0480*/  IMAD.MOV.U32 R4, RZ, RZ, 0x780 ;  /* 0x00000780ff047424 */ /* 0x000fca00078e00ff */
[----:B-1----:R-:W-:-:S05]  /*0490*/  LOP3.LUT R3, R3, 0x500, R4, 0xd8, !PT ;  /* 0x0000050003037812 */ /* 0x002fca00078ed804 */
[----:B------:R4:W-:Y:S02]  /*04a0*/  STS [UR8+0x8], R3 ;  /* 0x00000803ff007988 */ /* 0x0009e40008000808 */
.L_x_8:
[----:B------:R-:W-:Y:S05]  /*04b0*/  @P2 BRA `(.L_x_10) ;  /* 0x0000000000282947 */ /* 0x000fea0003800000 */
[----:B-1234-:R-:W1:Y:S02]  /*04c0*/  LDS R3, [UR8+0x8] ;  /* 0x00000808ff037984 */ /* 0x01ee640008000800 */
[----:B-1----:R-:W-:-:S05]  /*04d0*/  LOP3.LUT R3, R3, 0x1800, RZ, 0xb8, !PT ;  /* 0x0000180003037812 */ /* 0x002fca00078eb8ff */
[----:B------:R2:W-:Y:S02]  /*04e0*/  STS [UR8+0x8], R3 ;  /* 0x00000803ff007988 */ /* 0x0005e40008000808 */
.L_x_9:
[----:B------:R-:W-:Y:S05]  /*04f0*/  @P2 BREAK B0 ;  /* 0x0000000000002942 */ /* 0x000fea0003800000 */
[----:B------:R-:W-:Y:S05]  /*0500*/  @P2 BRA `(.L_x_11) ;  /* 0x0000000000242947 */ /* 0x000fea0003800000 */
[----:B------:R-:W3:Y:S01]  /*0510*/  LDS R4, [UR8+0x8] ;  /* 0x00000808ff047984 */ /* 0x000ee20008000800 */
[----:B-12---:R-:W-:-:S05]  /*0520*/  IMAD.MOV.U32 R3, RZ, RZ, 0x6000 ;  /* 0x00006000ff037424 */ /* 0x006fca00078e00ff */
[----:B---3--:R-:W-:-:S04]  /*0530*/  LOP3.LUT R3, R4, 0x6000, R3, 0xd8, !PT ;  /* 0x0000600004037812 */ /* 0x008fc800078ed803 */
[----:B------:R-:W-:-:S05]  /*0540*/  LOP3.LUT R3, R3, 0x400000, RZ, 0xb8, !PT ;  /* 0x0040000003037812 */ /* 0x000fca00078eb8ff */
[----:B------:R5:W-:Y:S02]  /*0550*/  STS [UR8+0x8], R3 ;  /* 0x00000803ff007988 */ /* 0x000be40008000808 */
.L_x_10:
[----:B------:R-:W-:Y:S05]  /*0560*/  BSYNC B0 ;  /* 0x0000000000007941 */ /* 0x000fea0003800000 */
.L_x_7:
[----:B-12345:R-:W1:Y:S02]  /*0570*/  @!P2 LDS R3, [UR8+0x8] ;  /* 0x00000808ff03a984 */ /* 0x03ee640008000800 */
[----:B-1----:R-:W-:-:S05]  /*0580*/  @!P2 LOP3.LUT R3, R3, 0x8000, RZ, 0xb8, !PT ;  /* 0x000080000303a812 */ /* 0x002fca00078eb8ff */
[----:B------:R3:W-:Y:S02]  /*0590*/  @!P2 STS [UR8+0x8], R3 ;  /* 0x00000803ff00a988 */ /* 0x0007e40008000808 */
.L_x_11:
[----:B------:R-:W-:Y:S05]  /*05a0*/  BSYNC B1 ;  /* 0x0000000000017941 */ /* 0x000fea0003800000 */
.L_x_6:
[----:B------:R-:W-:Y:S05]  /*05b0*/  WARPSYNC.ALL ;  /* 0x0000000000007948 */ /* 0x000fea0003800000 */
[----:B-123--:R-:W1:Y:S02]  /*05c0*/  LDC R3, c[0x0][0x22c] ;  /* 0x00008b00ff037b82 */ /* 0x00ee640000000800 */
[----:B-1----:R-:W-:Y:S01]  /*05d0*/  VIADD R3, R3, 0xffffffff ;  /* 0xffffffff03037836 */ /* 0x002fe20000000000 */
[----:B------:R-:W-:Y:S06]  /*05e0*/  @P0 BRA `(.L_x_12) ;  /* 0x0000000000280947 */ /* 0x000fec0003800000 */
[----:B------:R-:W1:Y:S01]  /*05f0*/  S2R R4, SR_LANEID ;  /* 0x0000000000047919 */ /* 0x000e620000000000 */
[----:B------:R-:W-:Y:S05]  /*0600*/  WARPSYNC.ALL ;  /* 0x0000000000007948 */ /* 0x000fea0003800000 */
[----:B-1----:R-:W-:-:S05]  /*0610*/  IMAD.SHL.U32 R8, R4, 0x4, RZ ;  /* 0x0000000404087824 */ /* 0x002fca00078e00ff */
[----:B------:R-:W1:Y:S01]  /*0620*/  LDS R9, [R8+UR8] ;  /* 0x0000000808097984 */ /* 0x000e620008000800 */
[----:B------:R-:W-:-:S05]  /*0630*/  IADD3 R4, P1, R8, UR20, RZ ;  /* 0x0000001408047c10 */ /* 0x000fca000ff3e0ff */
[----:B------:R-:W-:-:S05]  /*0640*/  IMAD.X R5, RZ, RZ, UR21, P1 ;  /* 0x00000015ff057e24 */ /* 0x000fca00088e06ff */
[----:B-1----:R1:W2:Y:S01]  /*0650*/  ATOMG.E.EXCH.STRONG.GPU PT, RZ, [R4], R9 ;  /* 0x0000000904ff73a8 */ /* 0x0022a200041ee100 */
[----:B------:R-:W-:-:S04]  /*0660*/  DEPBAR {5,4,3,2,1,0} ;  /* 0x0000003f0000791a */ /* 0x000fc80000000000 */
[----:B------:R1:W-:Y:S01]  /*0670*/  UTMACCTL.IV [UR20] ;  /* 0x00000000140079b9 */ /* 0x0003e20008000000 */
[----:B------:R-:W-:Y:S01]  /*0680*/  NOP ;  /* 0x0000000000007918 */ /* 0x000fe20000000000 */
.L_x_12:
[----:B------:R-:W-:Y:S05]  /*0690*/  @P0 BRA `(.L_x_13) ;  /* 0x00000000000c0947 */ /* 0x000fea0003800000 */
[----:B------:R0:W-:Y:S01]  /*06a0*/  UTMACMDFLUSH ;  /* 0x00000000000079b7 */ /* 0x0001e20000000000 */
[----:B------:R-:W-:Y:S05]  /*06b0*/  @P0 BRA `(.L_x_13) ;  /* 0x0000000000040947 */ /* 0x000fea0003800000 */
[----:B------:R-:W-:-:S04]  /*06c0*/  DEPBAR.LE SB0, 0x0 ;  /* 0x000080000000791a */ /* 0x000fc80000000000 */
.L_x_13:
[----:B------:R-:W-:Y:S05]  /*06d0*/  WARPSYNC.ALL ;  /* 0x0000000000007948 */ /* 0x000fea0003800000 */
[----:B--2---:R-:W-:Y:S06]  /*06e0*/  BAR.SYNC.DEFER_BLOCKING 0x0 ;  /* 0x0000000000007b1d */ /* 0x004fec0000010000 */
[----:B------:R-:W-:Y:S02]  /*06f0*/  BSSY B1, `(.L_x_14) ;  /* 0x000000b000017945 */ /* 0x000fe40003800000 */
[----:B------:R-:W-:Y:S06]  /*0700*/  BAR.SYNC.DEFER_BLOCKING 0x0 ;  /* 0x0000000000007b1d */ /* 0x000fec0000010000 */
[----:B------:R2:W-:Y:S01]  /*0710*/  @!P0 STS [R14], RZ ;  /* 0x000000ff0e008388 */ /* 0x0005e20000000800 */
[----:B------:R-:W-:Y:S01]  /*0720*/  NOP ;  /* 0x0000000000007918 */ /* 0x000fe20000000000 */
[----:B------:R-:W-:Y:S05]  /*0730*/  @P2 BRA `(.L_x_15) ;  /* 0x0000000000182947 */ /* 0x000fea0003800000 */
[----:B-1----:R-:W1:Y:S01]  /*0740*/  LDS R4, [UR8+0x8] ;  /* 0x00000808ff047984 */ /* 0x002e620008000800 */
[----:B------:R-:W3:Y:S01]  /*0750*/  LDC.64 R8, c[0x0][0x218] ;  /* 0x00008600ff087b82 */ /* 0x000ee20000000a00 */
[----:B------:R-:W-:Y:S02]  /*0760*/  IMAD.MOV.U32 R5, RZ, RZ, 0x70 ;  /* 0x00000070ff057424 */ /* 0x000fe400078e00ff */
[----:B---3--:R3:W-:Y:S03]  /*0770*/  STS.64 [UR8], R8 ;  /* 0x00000008ff007988 */ /* 0x0087e60008000a08 */
[----:B-1----:R-:W-:-:S05]  /*0780*/  LOP3.LUT R4, R4, 0x10, R5, 0xd8, !PT ;  /* 0x0000001004047812 */ /* 0x002fca00078ed805 */
[----:B------:R3:W-:Y:S02]  /*0790*/  STS [UR8+0x8], R4 ;  /* 0x00000804ff007988 */ /* 0x0007e40008000808 */
.L_x_15:
[----:B-1----:R-:W-:Y:S05]  /*07a0*/  BSYNC B1 ;  /* 0x0000000000017941 */ /* 0x002fea0003800000 */
.L_x_14:
[----:B------:R-:W-:Y:S04]  /*07b0*/  BSSY B1, `(.L_x_16) ;  /* 0x000000a000017945 */ /* 0x000fe80003800000 */
[----:B------:R-:W-:Y:S05]  /*07c0*/  @P2 BRA `(.L_x_17) ;  /* 0x0000000000202947 */ /* 0x000fea0003800000 */
[----:B---3--:R-:W1:Y:S01]  /*07d0*/  LDS R4, [UR8+0x34] ;  /* 0x00003408ff047984 */ /* 0x008e620008000800 */
[----:B------:R-:W-:Y:S02]  /*07e0*/  IMAD.MOV.U32 R9, RZ, RZ, 0x3f000000 ;  /* 0x3f000000ff097424 */ /* 0x000fe400078e00ff */
[----:B------:R-:W-:Y:S01]  /*07f0*/  @!P2 IMAD.MOV.U32 R5, RZ, RZ, 0x3f ;  /* 0x0000003fff05a424 */ /* 0x000fe200078e00ff */
[----:B------:R-:W3:Y:S02]  /*0800*/  @!P2 LDS R8, [UR8+0x38] ;  /* 0x00003808ff08a984 */ /* 0x000ee40008000800 */
[----:B-1----:R-:W-:Y:S02]  /*0810*/  LOP3.LUT R4, R4, 0xff000000, R9, 0xb8, !PT ;  /* 0xff00000004047812 */ /* 0x002fe400078eb809 */
[----:B---3--:R-:W-:-:S03]  /*0820*/  @!P2 LOP3.LUT R5, R8, 0xff, R5, 0xb8, !PT ;  /* 0x000000ff0805a812 */ /* 0x008fc600078eb805 */
[----:B------:R1:W-:Y:S04]  /*0830*/  STS [UR8+0x34], R4 ;  /* 0x00003404ff007988 */ /* 0x0003e80008000808 */
[----:B------:R1:W-:Y:S02]  /*0840*/  @!P2 STS [UR8+0x38], R5 ;  /* 0x00003805ff00a988 */ /* 0x0003e40008000808 */
.L_x_17:
[----:B------:R-:W-:Y:S05]  /*0850*/  BSYNC B1 ;  /* 0x0000000000017941 */ /* 0x000fea0003800000 */
.L_x_16:
[----:B------:R-:W-:Y:S04]  /*0860*/  BSSY B1, `(.L_x_18) ;  /* 0x0000004000017945 */ /* 0x000fe80003800000 */
[----:B------:R-:W-:Y:S05]  /*0870*/  @P2 BRA `(.L_x_19) ;  /* 0x0000000000082947 */ /* 0x000fea0003800000 */
[----:B------:R4:W-:Y:S04]  /*0880*/  STS [UR8+0x24], R11 ;  /* 0x0000240bff007988 */ /* 0x0009e80008000808 */
[----:B------:R4:W-:Y:S02]  /*0890*/  STS [UR8+0x20], R3 ;  /* 0x00002003ff007988 */ /* 0x0009e40008000808 */
.L_x_19:
[----:B------:R-:W-:Y:S05]  /*08a0*/  BSYNC B1 ;  /* 0x0000000000017941 */ /* 0x000fea0003800000 */
.L_x_18:
[----:B------:R-:W-:Y:S04]  /*08b0*/  BSSY B1, `(.L_x_20) ;  /* 0x000000e000017945 */ /* 0x000fe80003800000 */
[----:B------:R-:W-:Y:S05]  /*08c0*/  @P2 BRA `(.L_x_21) ;  /* 0x0000000000302947 */ /* 0x000fea0003800000 */
[----:B-1----:R-:W1:Y:S01]  /*08d0*/  LDS R5, [UR8+0x34] ;  /* 0x00003408ff057984 */ /* 0x002e620008000800 */
[----:B---3--:R-:W3:Y:S03]  /*08e0*/  LDC.64 R8, c[0x0][0x240] ;  /* 0x00009000ff087b82 */ /* 0x008ee60000000a00 */
[----:B------:R-:W5:Y:S01]  /*08f0*/  LDS R4, [UR8+0x1c] ;  /* 0x00001c08ff047984 */ /* 0x000f620008000800 */
[C---:B---3--:R-:W-:Y:S01]  /*0900*/  SHF.L.U64.HI R9, R8.reuse, 0x1, R9 ;  /* 0x0000000108097819 */ /* 0x048fe20000010209 */
[----:B------:R-:W-:-:S03]  /*0910*/  IMAD.SHL.U32 R8, R8, 0x2, RZ ;  /* 0x0000000208087824 */ /* 0x000fc600078e00ff */
[--C-:B----4-:R-:W-:Y:S02]  /*0920*/  SHF.R.U32.HI R11, RZ, 0x4, R9.reuse ;  /* 0x00000004ff0b7819 */ /* 0x110fe40000011609 */
[----:B------:R-:W-:-:S05]  /*0930*/  SHF.R.U64 R8, R8, 0x4, R9 ;  /* 0x0000000408087819 */ /* 0x000fca0000001209 */
[----:B------:R3:W-:Y:S01]  /*0940*/  STS [UR8+0xc], R8 ;  /* 0x00000c08ff007988 */ /* 0x0007e20008000808 */
[----:B-1----:R-:W-:Y:S02]  /*0950*/  LOP3.LUT R5, R5, 0x7, RZ, 0xb8, !PT ;  /* 0x0000000705057812 */ /* 0x002fe400078eb8ff */
[----:B-----5:R-:W-:-:S03]  /*0960*/  LOP3.LUT R4, R4, 0xf, R11, 0xb8, !PT ;  /* 0x0000000f04047812 */ /* 0x020fc600078eb80b */
[----:B------:R3:W-:Y:S04]  /*0970*/  STS [UR8+0x34], R5 ;  /* 0x00003405ff007988 */ /* 0x0007e80008000808 */
[----:B------:R3:W-:Y:S02]  /*0980*/  STS [UR8+0x1c], R4 ;  /* 0x00001c04ff007988 */ /* 0x0007e40008000808 */
.L_x_21:
[----:B------:R-:W-:Y:S05]  /*0990*/  BSYNC B1 ;  /* 0x0000000000017941 */ /* 0x000fea0003800000 */
.L_x_20:
[----:B------:R-:W-:Y:S04]  /*09a0*/  BSSY B2, `(.L_x_22) ;  /* 0x000001a000027945 */ /* 0x000fe80003800000 */
[----:B------:R-:W-:Y:S04]  /*09b0*/  BSSY B1, `(.L_x_23) ;  /* 0x0000015000017945 */ /* 0x000fe80003800000 */
[----:B------:R-:W-:Y:S05]  /*09c0*/  @P2 BRA `(.L_x_24) ;  /* 0x0000000000202947 */ /* 0x000fea0003800000 */
[----:B-1-3--:R-:W1:Y:S02]  /*09d0*/  LDS R4, [UR8+0x34] ;  /* 0x00003408ff047984 */ /* 0x00ae640008000800 */
[----:B-1----:R-:W-:-:S05]  /*09e0*/  LOP3.LUT R4, R4, 0x38, RZ, 0xb8, !PT ;  /* 0x0000003804047812 */ /* 0x002fca00078eb8ff */
[----:B------:R1:W-:Y:S01]  /*09f0*/  STS [UR8+0x34], R4 ;  /* 0x00003404ff007988 */ /* 0x0003e20008000808 */
[----:B------:R-:W-:Y:S05]  /*0a00*/  @P2 BRA `(.L_x_25) ;  /* 0x0000000000202947 */ /* 0x000fea0003800000 */
[----:B-1----:R-:W1:Y:S01]  /*0a10*/  LDS R4, [UR8+0x8] ;  /* 0x00000808ff047984 */ /* 0x002e620008000800 */
[----:B------:R-:W-:-:S05]  /*0a20*/  IMAD.MOV.U32 R5, RZ, RZ, 0x780 ;  /* 0x00000780ff057424 */ /* 0x000fca00078e00ff */
[----:B-1----:R-:W-:-:S05]  /*0a30*/  LOP3.LUT R4, R4, 0x500, R5, 0xd8, !PT ;  /* 0x0000050004047812 */ /* 0x002fca00078ed805 */
[----:B------:R5:W-:Y:S02]  /*0a40*/  STS [UR8+0x8], R4 ;  /* 0x00000804ff007988 */ /* 0x000be40008000808 */
.L_x_24:
[----:B------:R-:W-:Y:S05]  /*0a50*/  @P2 BRA `(.L_x_26) ;  /* 0x0000000000282947 */ /* 0x000fea0003800000 */
[----:B-1-3-5:R-:W1:Y:S02]  /*0a60*/  LDS R4, [UR8+0x8] ;  /* 0x00000808ff047984 */ /* 0x02ae640008000800 */
[----:B-1----:R-:W-:-:S05]  /*0a70*/  LOP3.LUT R4, R4, 0x1800, RZ, 0xb8, !PT ;  /* 0x0000180004047812 */ /* 0x002fca00078eb8ff */
[----:B------:R3:W-:Y:S02]  /*0a80*/  STS [UR8+0x8], R4 ;  /* 0x00000804ff007988 */ /* 0x0007e40008000808 */
.L_x_25:
[----:B------:R-:W-:Y:S05]  /*0a90*/  @P2 BREAK B1 ;  /* 0x0000000000012942 */ /* 0x000fea0003800000 */
[----:B------:R-:W-:Y:S05]  /*0aa0*/  @P2 BRA `(.L_x_27) ;  /* 0x0000000000242947 */ /* 0x000fea0003800000 */
[----:B-1-3--:R-:W1:Y:S01]  /*0ab0*/  LDS R4, [UR8+0x8] ;  /* 0x00000808ff047984 */ /* 0x00ae620008000800 */
[----:B------:R-:W-:-:S05]  /*0ac0*/  IMAD.MOV.U32 R5, RZ, RZ, 0x6000 ;  /* 0x00006000ff057424 */ /* 0x000fca00078e00ff */
[----:B-1----:R-:W-:-:S04]  /*0ad0*/  LOP3.LUT R4, R4, 0x6000, R5, 0xd8, !PT ;  /* 0x0000600004047812 */ /* 0x002fc800078ed805 */
[----:B------:R-:W-:-:S05]  /*0ae0*/  LOP3.LUT R4, R4, 0x400000, RZ, 0xb8, !PT ;  /* 0x0040000004047812 */ /* 0x000fca00078eb8ff */
[----:B------:R1:W-:Y:S02]  /*0af0*/  STS [UR8+0x8], R4 ;  /* 0x00000804ff007988 */ /* 0x0003e40008000808 */
.L_x_26:
[----:B------:R-:W-:Y:S05]  /*0b00*/  BSYNC B1 ;  /* 0x0000000000017941 */ /* 0x000fea0003800000 */
.L_x_23:
[----:B-1-3-5:R-:W1:Y:S02]  /*0b10*/  @!P2 LDS R4, [UR8+0x8] ;  /* 0x00000808ff04a984 */ /* 0x02ae640008000800 */
[----:B-1----:R-:W-:-:S05]  /*0b20*/  @!P2 LOP3.LUT R4, R4, 0x8000, RZ, 0xb8, !PT ;  /* 0x000080000404a812 */ /* 0x002fca00078eb8ff */
[----:B------:R5:W-:Y:S02]  /*0b30*/  @!P2 STS [UR8+0x8], R4 ;  /* 0x00000804ff00a988 */ /* 0x000be40008000808 */
.L_x_27:
[----:B------:R-:W-:Y:S05]  /*0b40*/  BSYNC B2 ;  /* 0x0000000000027941 */ /* 0x000fea0003800000 */
.L_x_22:
[----:B------:R-:W-:Y:S05]  /*0b50*/  WARPSYNC.ALL ;  /* 0x0000000000007948 */ /* 0x000fea0003800000 */
[----:B------:R-:W-:-:S04]  /*0b60*/  UIADD3 UR23, UR4, 0x80, URZ ;  /* 0x0000008004177890 */ /* 0x000fc8000fffe03f */
[----:B------:R-:W-:-:S04]  /*0b70*/  UIADD3 UR22, UP0, UR23, UR24, URZ ;  /* 0x0000001817167290 */ /* 0x000fc8000ff1e03f */
[----:B------:R-:W-:Y:S01]  /*0b80*/  ULEA.HI.X.SX32 UR23, UR23, UR25, 0x1, UP0 ;  /* 0x0000001917177291 */ /* 0x000fe200080f0e3f */
[----:B------:R-:W-:Y:S11]  /*0b90*/  @P0 BRA `(.L_x_28) ;  /* 0x0000000000280947 */ /* 0x000ff60003800000 */
[----:B-1-3-5:R-:W1:Y:S01]  /*0ba0*/  S2R R4, SR_LANEID ;  /* 0x0000000000047919 */ /* 0x02ae620000000000 */
[----:B------:R-:W-:Y:S05]  /*0bb0*/  WARPSYNC.ALL ;  /* 0x0000000000007948 */ /* 0x000fea0003800000 */
[----:B-1----:R-:W-:-:S05]  /*0bc0*/  IMAD.SHL.U32 R8, R4, 0x4, RZ ;  /* 0x0000000404087824 */ /* 0x002fca00078e00ff */
[----:B------:R-:W1:Y:S01]  /*0bd0*/  LDS R9, [R8+UR8] ;  /* 0x0000000808097984 */ /* 0x000e620008000800 */
[----:B------:R-:W-:-:S05]  /*0be0*/  IADD3 R4, P1, R8, UR22, RZ ;  /* 0x0000001608047c10 */ /* 0x000fca000ff3e0ff */
[----:B------:R-:W-:-:S05]  /*0bf0*/  IMAD.X R5, RZ, RZ, UR23, P1 ;  /* 0x00000017ff057e24 */ /* 0x000fca00088e06ff */
[----:B-1----:R1:W3:Y:S01]  /*0c00*/  ATOMG.E.EXCH.STRONG.GPU PT, RZ, [R4], R9 ;  /* 0x0000000904ff73a8 */ /* 0x0022e200041ee100 */
[----:B------:R-:W-:-:S04]  /*0c10*/  DEPBAR {5,4,3,2,1,0} ;  /* 0x0000003f0000791a */ /* 0x000fc80000000000 */
[----:B------:R1:W-:Y:S01]  /*0c20*/  UTMACCTL.IV [UR22] ;  /* 0x00000000160079b9 */ /* 0x0003e20008000000 */
[----:B------:R-:W-:Y:S01]  /*0c30*/  NOP ;  /* 0x0000000000007918 */ /* 0x000fe20000000000 */
.L_x_28:
[----:B------:R-:W-:Y:S05]  /*0c40*/  @P0 BRA `(.L_x_29) ;  /* 0x00000000000c0947 */ /* 0x000fea0003800000 */
[----:B------:R0:W-:Y:S01]  /*0c50*/  UTMACMDFLUSH ;  /* 0x00000000000079b7 */ /* 0x0001e20000000000 */
[----:B------:R-:W-:Y:S05]  /*0c60*/  @P0 BRA `(.L_x_29) ;  /* 0x0000000000040947 */ /* 0x000fea0003800000 */
[----:B------:R-:W-:-:S04]  /*0c70*/  DEPBAR.LE SB0, 0x0 ;  /* 0x000080000000791a */ /* 0x000fc80000000000 */
.L_x_29:
[----:B------:R-:W-:Y:S05]  /*0c80*/  WARPSYNC.ALL ;  /* 0x0000000000007948 */ /* 0x000fea0003800000 */
[----:B---3--:R-:W-:Y:S06]  /*0c90*/  BAR.SYNC.DEFER_BLOCKING 0x0 ;  /* 0x0000000000007b1d */ /* 0x008fec0000010000 */
[----:B------:R-:W-:Y:S02]  /*0ca0*/  BSSY B2, `(.L_x_30) ;  /* 0x000000b000027945 */ /* 0x000fe40003800000 */
[----:B------:R-:W-:Y:S06]  /*0cb0*/  BAR.SYNC.DEFER_BLOCKING 0x0 ;  /* 0x0000000000007b1d */ /* 0x000fec0000010000 */
[----:B------:R3:W-:Y:S01]  /*0cc0*/  @!P0 STS [R14], RZ ;  /* 0x000000ff0e008388 */ /* 0x0007e20000000800 */
[----:B------:R-:W-:Y:S01]  /*0cd0*/  NOP ;  /* 0x0000000000007918 */ /* 0x000fe20000000000 */
[----:B------:R-:W-:Y:S05]  /*0ce0*/  @P2 BRA `(.L_x_31) ;  /* 0x0000000000182947 */ /* 0x000fea0003800000 */
[----:B-1---5:R-:W1:Y:S01]  /*0cf0*/  LDS R4, [UR8+0x8] ;  /* 0x00000808ff047984 */ /* 0x022e620008000800 */
[----:B------:R-:W5:Y:S01]  /*0d00*/  LDC.64 R8, c[0x0][0x220] ;  /* 0x00008800ff087b82 */ /* 0x000f620000000a00 */
[----:B------:R-:W-:Y:S02]  /*0d10*/  IMAD.MOV.U32 R5, RZ, RZ, 0x70 ;  /* 0x00000070ff057424 */ /* 0x000fe400078e00ff */
[----:B-----5:R5:W-:Y:S03]  /*0d20*/  STS.64 [UR8], R8 ;  /* 0x00000008ff007988 */ /* 0x020be60008000a08 */
[----:B-1----:R-:W-:-:S05]  /*0d30*/  LOP3.LUT R4, R4, 0x10, R5, 0xd8, !PT ;  /* 0x0000001004047812 */ /* 0x002fca00078ed805 */
[----:B------:R5:W-:Y:S02]  /*0d40*/  STS [UR8+0x8], R4 ;  /* 0x00000804ff007988 */ /* 0x000be40008000808 */
.L_x_31:
[----:B-1----:R-:W-:Y:S05]  /*0d50*/  BSYNC B2 ;  /* 0x0000000000027941 */ /* 0x002fea0003800000 */
.L_x_30:
[----:B------:R-:W-:Y:S04]  /*0d60*/  BSSY B3, `(.L_x_32) ;  /* 0x0000011000037945 */ /* 0x000fe80003800000 */
[----:B------:R-:W-:Y:S04]  /*0d70*/  BSSY B2, `(.L_x_33) ;  /* 0x000000e000027945 */ /* 0x000fe80003800000 */
[----:B------:R-:W-:Y:S05]  /*0d80*/  @P2 BRA `(.L_x_34) ;  /* 0x0000000000242947 */ /* 0x000fea0003800000 */
[----:B-----5:R-:W1:Y:S01]  /*0d90*/  LDS R4, [UR8+0x34] ;  /* 0x00003408ff047984 */ /* 0x020e620008000800 */
[----:B------:R-:W-:-:S05]  /*0da0*/  IMAD.MOV.U32 R5, RZ, RZ, 0x3f000000 ;  /* 0x3f000000ff057424 */ /* 0x000fca00078e00ff */
[----:B-1----:R-:W-:-:S05]  /*0db0*/  LOP3.LUT R4, R4, 0xff000000, R5, 0xb8, !PT ;  /* 0xff00000004047812 */ /* 0x002fca00078eb805 */
[----:B------:R1:W-:Y:S01]  /*0dc0*/  STS [UR8+0x34], R4 ;  /* 0x00003404ff007988 */ /* 0x0003e20008000808 */
[----:B------:R-:W-:Y:S05]  /*0dd0*/  @P2 BRA `(.L_x_35) ;  /* 0x00000000001c2947 */ /* 0x000fea0003800000 */
[----:B-1----:R-:W1:Y:S01]  /*0de0*/  LDS R4, [UR8+0x38] ;  /* 0x00003808ff047984 */ /* 0x002e620008000800 */
[----:B------:R-:W-:-:S05]  /*0df0*/  IMAD.MOV.U32 R5, RZ, RZ, 0x7f ;  /* 0x0000007fff057424 */ /* 0x000fca00078e00ff */
[----:B-1----:R-:W-:-:S05]  /*0e00*/  LOP3.LUT R4, R4, 0xff, R5, 0xb8, !PT ;  /* 0x000000ff04047812 */ /* 0x002fca00078eb805 */
[----:B------:R1:W-:Y:S02]  /*0e10*/  STS [UR8+0x38], R4 ;  /* 0x00003804ff007988 */ /* 0x0003e40008000808 */
.L_x_34:
[----:B------:R-:W-:Y:S05]  /*0e20*/  @P2 BREAK B2 ;  /* 0x0000000000022942 */ /* 0x000fea0003800000 */
[----:B------:R-:W-:Y:S05]  /*0e30*/  @P2 BRA `(.L_x_36) ;  /* 0x00000000000c2947 */ /* 0x000fea0003800000 */
[----:B------:R1:W-:Y:S02]  /*0e40*/  STS [UR8+0x20], R3 ;  /* 0x00002003ff007988 */ /* 0x0003e40008000808 */
.L_x_35:
[----:B------:R-:W-:Y:S05]  /*0e50*/  BSYNC B2 ;  /* 0x0000000000027941 */ /* 0x000fea0003800000 */
.L_x_33:
[----:B------:R1:W-:Y:S02]  /*0e60*/  @!P2 STS [UR8+0x24], R2 ;  /* 0x00002402ff00a988 */ /* 0x0003e40008000808 */
.L_x_36:
[----:B------:R-:W-:Y:S05]  /*0e70*/  BSYNC B3 ;  /* 0x0000000000037941 */ /* 0x000fea0003800000 */
.L_x_32:
[----:B------:R-:W-:Y:S05]  /*0e80*/  WARPSYNC.ALL ;  /* 0x0000000000007948 */ /* 0x000fea0003800000 */
[----:B------:R-:W-:Y:S04]  /*0e90*/  BSSY B3, `(.L_x_37) ;  /* 0x000000e000037945 */ /* 0x000fe80003800000 */
[----:B------:R-:W-:Y:S05]  /*0ea0*/  @P2 BRA `(.L_x_38) ;  /* 0x0000000000302947 */ /* 0x000fea0003800000 */
[----:B-1--4-:R-:W1:Y:S01]  /*0eb0*/  LDS R3, [UR8+0x34] ;  /* 0x00003408ff037984 */ /* 0x012e620008000800 */
[----:B-----5:R-:W4:Y:S03]  /*0ec0*/  LDC.64 R4, c[0x0][0x248] ;  /* 0x00009200ff047b82 */ /* 0x020f260000000a00 */
[----:B------:R-:W5:Y:S01]  /*0ed0*/  LDS R2, [UR8+0x1c] ;  /* 0x00001c08ff027984 */ /* 0x000f620008000800 */
[C---:B----4-:R-:W-:Y:S01]  /*0ee0*/  SHF.L.U64.HI R5, R4.reuse, 0x1, R5 ;  /* 0x0000000104057819 */ /* 0x050fe20000010205 */
[----:B------:R-:W-:-:S03]  /*0ef0*/  IMAD.SHL.U32 R4, R4, 0x2, RZ ;  /* 0x0000000204047824 */ /* 0x000fc600078e00ff */
[--C-:B------:R-:W-:Y:S02]  /*0f00*/  SHF.R.U32.HI R9, RZ, 0x4, R5.reuse ;  /* 0x00000004ff097819 */ /* 0x100fe40000011605 */
[----:B------:R-:W-:-:S05]  /*0f10*/  SHF.R.U64 R4, R4, 0x4, R5 ;  /* 0x0000000404047819 */ /* 0x000fca0000001205 */
[----:B------:R4:W-:Y:S01]  /*0f20*/  STS [UR8+0xc], R4 ;  /* 0x00000c04ff007988 */ /* 0x0009e20008000808 */
[----:B-1----:R-:W-:Y:S02]  /*0f30*/  LOP3.LUT R3, R3, 0x7, RZ, 0xb8, !PT ;  /* 0x0000000703037812 */ /* 0x002fe400078eb8ff */
[----:B-----5:R-:W-:-:S03]  /*0f40*/  LOP3.LUT R2, R2, 0xf, R9, 0xb8, !PT ;  /* 0x0000000f02027812 */ /* 0x020fc600078eb809 */
[----:B------:R4:W-:Y:S04]  /*0f50*/  STS [UR8+0x34], R3 ;  /* 0x00003403ff007988 */ /* 0x0009e80008000808 */
[----:B------:R4:W-:Y:S02]  /*0f60*/  STS [UR8+0x1c], R2 ;  /* 0x00001c02ff007988 */ /* 0x0009e40008000808 */
.L_x_38:
[----:B------:R-:W-:Y:S05]  /*0f70*/  BSYNC B3 ;  /* 0x0000000000037941 */ /* 0x000fea0003800000 */
.L_x_37:
[----:B------:R-:W-:Y:S04]  /*0f80*/  BSSY B3, `(.L_x_39) ;  /* 0x000001a000037945 */ /* 0x000fe80003800000 */
[----:B------:R-:W-:Y:S04]  /*0f90*/  BSSY B4, `(.L_x_40) ;  /* 0x0000015000047945 */ /* 0x000fe80003800000 */
[----:B------:R-:W-:Y:S05]  /*0fa0*/  @P2 BRA `(.L_x_41) ;  /* 0x0000000000202947 */ /* 0x000fea0003800000 */
[----:B-1--4-:R-:W1:Y:S02]  /*0fb0*/  LDS R2, [UR8+0x34] ;  /* 0x00003408ff027984 */ /* 0x012e640008000800 */
[----:B-1----:R-:W-:-:S05]  /*0fc0*/  LOP3.LUT R2, R2, 0x38, RZ, 0xb8, !PT ;  /* 0x0000003802027812 */ /* 0x002fca00078eb8ff */
[----:B------:R1:W-:Y:S01]  /*0fd0*/  STS [UR8+0x34], R2 ;  /* 0x00003402ff007988 */ /* 0x0003e20008000808 */
[----:B------:R-:W-:Y:S05]  /*0fe0*/  @P2 BRA `(.L_x_42) ;  /* 0x0000000000202947 */ /* 0x000fea0003800000 */
[----:B-1----:R-:W1:Y:S01]  /*0ff0*/  LDS R2, [UR8+0x8] ;  /* 0x00000808ff027984 */ /* 0x002e620008000800 */
[----:B------:R-:W-:-:S05]  /*1000*/  IMAD.MOV.U32 R3, RZ, RZ, 0x780 ;  /* 0x00000780ff037424 */ /* 0x000fca00078e00ff */
[----:B-1----:R-:W-:-:S05]  /*1010*/  LOP3.LUT R2, R2, 0x500, R3, 0xd8, !PT ;  /* 0x0000050002027812 */ /* 0x002fca00078ed803 */
[----:B------:R1:W-:Y:S02]  /*1020*/  STS [UR8+0x8], R2 ;  /* 0x00000802ff007988 */ /* 0x0003e40008000808 */
.L_x_41:
[----:B------:R-:W-:Y:S05]  /*1030*/  @P2 BRA `(.L_x_43) ;  /* 0x0000000000282947 */ /* 0x000fea0003800000 */
[----:B-1--4-:R-:W1:Y:S02]  /*1040*/  LDS R2, [UR8+0x8] ;  /* 0x00000808ff027984 */ /* 0x012e640008000800 */
[----:B-1----:R-:W-:-:S05]  /*1050*/  LOP3.LUT R2, R2, 0x1800, RZ, 0xb8, !PT ;  /* 0x0000180002027812 */ /* 0x002fca00078eb8ff */
[----:B------:R4:W-:Y:S02]  /*1060*/  STS [UR8+0x8], R2 ;  /* 0x00000802ff007988 */ /* 0x0009e40008000808 */
.L_x_42:
[----:B------:R-:W-:Y:S05]  /*1070*/  @P2 BREAK B4 ;  /* 0x0000000000042942 */ /* 0x000fea0003800000 */
[----:B------:R-:W-:Y:S05]  /*1080*/  @P2 BRA `(.L_x_44) ;  /* 0x0000000000242947 */ /* 0x000fea0003800000 */
[----:B-1--4-:R-:W1:Y:S01]  /*1090*/  LDS R2, [UR8+0x8] ;  /* 0x00000808ff027984 */ /* 0x012e620008000800 */
[----:B------:R-:W-:-:S05]  /*10a0*/  IMAD.MOV.U32 R3, RZ, RZ, 0x6000 ;  /* 0x00006000ff037424 */ /* 0x000fca00078e00ff */
[----:B-1----:R-:W-:-:S04]  /*10b0*/  LOP3.LUT R2, R2, 0x6000, R3, 0xd8, !PT ;  /* 0x0000600002027812 */ /* 0x002fc800078ed803 */
[----:B------:R-:W-:-:S05]  /*10c0*/  LOP3.LUT R2, R2, 0x400000, RZ, 0xb8, !PT ;  /* 0x0040000002027812 */ /* 0x000fca00078eb8ff */
[----:B------:R1:W-:Y:S02]  /*10d0*/  STS [UR8+0x8], R2 ;  /* 0x00000802ff007988 */ /* 0x0003e40008000808 */
.L_x_43:
[----:B------:R-:W-:Y:S05]  /*10e0*/  BSYNC B4 ;  /* 0x0000000000047941 */ /* 0x000fea0003800000 */
.L_x_40:
[----:B-1--4-:R-:W1:Y:S02]  /*10f0*/  @!P2 LDS R2, [UR8+0x8] ;  /* 0x00000808ff02a984 */ /* 0x012e640008000800 */
[----:B-1----:R-:W-:-:S05]  /*1100*/  @!P2 LOP3.LUT R2, R2, 0x8000, RZ, 0xb8, !PT ;  /* 0x000080000202a812 */ /* 0x002fca00078eb8ff */
[----:B------:R1:W-:Y:S02]  /*1110*/  @!P2 STS [UR8+0x8], R2 ;  /* 0x00000802ff00a988 */ /* 0x0003e40008000808 */
.L_x_44:
[----:B------:R-:W-:Y:S05]  /*1120*/  BSYNC B3 ;  /* 0x0000000000037941 */ /* 0x000fea0003800000 */
.L_x_39:
[----:B------:R-:W-:Y:S05]  /*1130*/  WARPSYNC.ALL ;  /* 0x0000000000007948 */ /* 0x000fea0003800000 */
[----:B------:R-:W-:Y:S01]  /*1140*/  UIADD3 UR4, UR4, 0x100, URZ ;  /* 0x0000010004047890 */ /* 0x000fe2000fffe03f */
[----:B------:R-:W-:Y:S02]  /*1150*/  ISETP.GE.AND P1, PT, R10, 0x1, PT ;  /* 0x000000010a00780c */ /* 0x000fe40003f26270 */
[----:B------:R-:W-:Y:S02]  /*1160*/  CS2R R24, SRZ ;  /* 0x0000000000187805 */ /* 0x000fe4000001ff00 */
[----:B------:R-:W-:Y:S01]  /*1170*/  CS2R R26, SRZ ;  /* 0x00000000001a7805 */ /* 0x000fe2000001ff00 */
[----:B------:R-:W-:Y:S01]  /*1180*/  UIADD3 UR24, UP0, UR4, UR24, URZ ;  /* 0x0000001804187290 */ /* 0x000fe2000ff1e03f */
[----:B------:R-:W-:-:S03]  /*1190*/  IMAD.MOV.U32 R28, RZ, RZ, RZ ;  /* 0x000000ffff1c7224 */ /* 0x000fc600078e00ff */
[----:B------:R-:W-:Y:S01]  /*11a0*/  ULEA.HI.X.SX32 UR25, UR4, UR25, 0x1, UP0 ;  /* 0x0000001904197291 */ /* 0x000fe200080f0e3f */
[----:B------:R-:W-:Y:S11]  /*11b0*/  @P0 BRA `(.L_x_45) ;  /* 0x0000000000280947 */ /* 0x000ff60003800000 */
[----:B-1--4-:R-:W5:Y:S01]  /*11c0*/  S2R R2, SR_LANEID ;  /* 0x0000000000027919 */ /* 0x012f620000000000 */
[----:B------:R-:W-:Y:S05]  /*11d0*/  WARPSYNC.ALL ;  /* 0x0000000000007948 */ /* 0x000fea0003800000 */
[----:B-----5:R-:W-:-:S05]  /*11e0*/  IMAD.SHL.U32 R4, R2, 0x4, RZ ;  /* 0x0000000402047824 */ /* 0x020fca00078e00ff */
[----:B------:R-:W1:Y:S01]  /*11f0*/  LDS R5, [R4+UR8] ;  /* 0x0000000804057984 */ /* 0x000e620008000800 */
[----:B------:R-:W-:-:S05]  /*1200*/  IADD3 R2, P3, R4, UR24, RZ ;  /* 0x0000001804027c10 */ /* 0x000fca000ff7e0ff */
[----:B------:R-:W-:-:S05]  /*1210*/  IMAD.X R3, RZ, RZ, UR25, P3 ;  /* 0x00000019ff037e24 */ /* 0x000fca00098e06ff */
[----:B-1----:R1:W4:Y:S01]  /*1220*/  ATOMG.E.EXCH.STRONG.GPU PT, RZ, [R2], R5 ;  /* 0x0000000502ff73a8 */ /* 0x00232200041ee100 */
[----:B------:R-:W-:-:S04]  /*1230*/  DEPBAR {5,4,3,2,1,0} ;  /* 0x0000003f0000791a */ /* 0x000fc80000000000 */
[----:B------:R1:W-:Y:S01]  /*1240*/  UTMACCTL.IV [UR24] ;  /* 0x00000000180079b9 */ /* 0x0003e20008000000 */
[----:B------:R-:W-:Y:S01]  /*1250*/  NOP ;  /* 0x0000000000007918 */ /* 0x000fe20000000000 */
.L_x_45:
[----:B------:R-:W-:Y:S05]  /*1260*/  @P0 BRA `(.L_x_46) ;  /* 0x00000000000c0947 */ /* 0x000fea0003800000 */
[----:B------:R0:W-:Y:S01]  /*1270*/  UTMACMDFLUSH ;  /* 0x00000000000079b7 */ /* 0x0001e20000000000 */
[----:B------:R-:W-:Y:S05]  /*1280*/  @P0 BRA `(.L_x_46) ;  /* 0x0000000000040947 */ /* 0x000fea0003800000 */
[----:B------:R-:W-:-:S04]  /*1290*/  DEPBAR.LE SB0, 0x0 ;  /* 0x000080000000791a */ /* 0x000fc80000000000 */
.L_x_46:
[----:B------:R-:W-:Y:S05]  /*12a0*/  WARPSYNC.ALL ;  /* 0x0000000000007948 */ /* 0x000fea0003800000 */
[----:B----4-:R-:W-:Y:S01]  /*12b0*/  BAR.SYNC.DEFER_BLOCKING 0x0 ;  /* 0x0000000000007b1d */ /* 0x010fe20000010000 */
[----:B------:R-:W-:Y:S01]  /*12c0*/  USHF.L.U32 UR11, UR27, 0x7, URZ ;  /* 0x000000071b0b7899 */ /* 0x000fe2000800063f */
[----:B------:R-:W-:Y:S01]  /*12d0*/  IMAD.MOV.U32 R29, RZ, RZ, RZ ;  /* 0x000000ffff1d7224 */ /* 0x000fe200078e00ff */
[----:B------:R-:W-:Y:S01]  /*12e0*/  USHF.L.U32 UR30, UR26, 0x6, URZ ;  /* 0x000000061a1e7899 */ /* 0x000fe2000800063f */
[----:B------:R-:W-:Y:S02]  /*12f0*/  CS2R R30, SRZ ;  /* 0x00000000001e7805 */ /* 0x000fe4000001ff00 */
[----:B------:R-:W-:Y:S01]  /*1300*/  CS2R R32, SRZ ;  /* 0x0000000000207805 */ /* 0x000fe2000001ff00 */
[----:B------:R-:W-:Y:S01]  /*1310*/  VOTEU.ALL UP0, P2 ;  /* 0x00000000003f7886 */ /* 0x000fe20001000000 */
[----:B------:R-:W-:Y:S01]  /*1320*/  UMOV UR4, 0x1 ;  /* 0x0000000100047882 */ /* 0x000fe20000000000 */
[----:B------:R-:W-:-:S02]  /*1330*/  CS2R R34, SRZ ;  /* 0x0000000000227805 */ /* 0x000fc4000001ff00 */
[----:B------:R-:W-:Y:S02]  /*1340*/  CS2R R36, SRZ ;  /* 0x0000000000247805 */ /* 0x000fe4000001ff00 */
[----:B------:R-:W-:Y:S01]  /*1350*/  CS2R R38, SRZ ;  /* 0x0000000000267805 */ /* 0x000fe2000001ff00 */
[----:B------:R-:W-:-:S04]  /*1360*/  @!UP0 UIADD3 UR4, -UR4, 0x100000, URZ ;  /* 0x0010000004048890 */ /* 0x000fc8000fffe13f */
[----:B------:R-:W-:Y:S02]  /*1370*/  @!UP0 USHF.L.U32 UR5, UR4, 0xb, URZ ;  /* 0x0000000b04058899 */ /* 0x000fe4000800063f */
[----:B------:R-:W-:Y:S01]  /*1380*/  @!UP0 USHF.L.U32 UR4, UR4, 0x1, URZ ;  /* 0x0000000104048899 */ /* 0x000fe2000800063f */
[----:B------:R-:W-:Y:S01]  /*1390*/  CS2R R40, SRZ ;  /* 0x0000000000287805 */ /* 0x000fe2000001ff00 */
[----:B------:R-:W-:Y:S01]  /*13a0*/  VOTEU.ALL UP0, P2 ;  /* 0x00000000003f7886 */ /* 0x000fe20001000000 */
[----:B------:R-:W-:Y:S02]  /*13b0*/  CS2R R42, SRZ ;  /* 0x00000000002a7805 */ /* 0x000fe4000001ff00 */
[----:B------:R-:W-:Y:S02]  /*13c0*/  CS2R R44, SRZ ;  /* 0x00000000002c7805 */ /* 0x000fe4000001ff00 */
[----:B------:R-:W-:Y:S02]  /*13d0*/  CS2R R46, SRZ ;  /* 0x00000000002e7805 */ /* 0x000fe4000001ff00 */
[----:B------:R-:W-:-:S02]  /*13e0*/  CS2R R48, SRZ ;  /* 0x0000000000307805 */ /* 0x000fc4000001ff00 */
[----:B------:R-:W-:Y:S02]  /*13f0*/  CS2R R50, SRZ ;  /* 0x0000000000327805 */ /* 0x000fe4000001ff00 */
[----:B------:R-:W-:Y:S02]  /*1400*/  CS2R R52, SRZ ;  /* 0x0000000000347805 */ /* 0x000fe4000001ff00 */
[----:B------:R-:W-:Y:S01]  /*1410*/  CS2R R54, SRZ ;  /* 0x0000000000367805 */ /* 0x000fe2000001ff00 */
[----:B------:R-:W4:Y:S02]  /*1420*/  FENCE.VIEW.ASYNC.S ;  /* 0x00000000000073c6 */ /* 0x000f240000000000 */
[----:B----4-:R4:W1:Y:S01]  /*1430*/  @!UP0 SYNCS.EXCH.64 URZ, [UR8+0x6000], UR4 ;  /* 0x00600004083f85b2 */ /* 0x0108620008000100 */
[----:B------:R-:W-:Y:S05]  /*1440*/  @!P1 BRA `(.L_x_47) ;  /* 0x00000004003c9947 */ /* 0x000fea0003800000 */
[----:B----4-:R-:W-:Y:S01]  /*1450*/  UIADD3 UR5, UR8, 0x4000, URZ ;  /* 0x0000400008057890 */ /* 0x010fe2000fffe03f */
[----:B-1----:R-:W-:Y:S01]  /*1460*/  SHF.R.U32.HI R2, RZ, 0x5, R0 ;  /* 0x00000005ff027819 */ /* 0x002fe20000011600 */
[----:B------:R-:W-:Y:S01]  /*1470*/  UMOV UR4, URZ ;  /* 0x0000003f00047c82 */ /* 0x000fe20008000000 */
[----:B------:R-:W-:Y:S01]  /*1480*/  CS2R R24, SRZ ;  /* 0x0000000000187805 */ /* 0x000fe2000001ff00 */
[----:B------:R-:W-:Y:S01]  /*1490*/  USHF.R.U32.HI UR5, URZ, 0x4, UR5 ;  /* 0x000000043f057899 */ /* 0x000fe20008011605 */
[----:B------:R-:W-:Y:S02]  /*14a0*/  R2UR UR36, R2 ;  /* 0x00000000022472ca */ /* 0x000fe400000e0000 */
[----:B------:R-:W-:Y:S02]  /*14b0*/  CS2R R26, SRZ ;  /* 0x00000000001a7805 */ /* 0x000fe4000001ff00 */
[----:B------:R-:W-:Y:S01]  /*14c0*/  CS2R R28, SRZ ;  /* 0x00000000001c7805 */ /* 0x000fe2000001ff00 */
[----:B------:R-:W-:Y:S01]  /*14d0*/  USGXT.U32 UR18, UR5, 0xe ;  /* 0x0000000e0512789a */ /* 0x000fe20008000000 */
[----:B------:R-:W-:-:S02]  /*14e0*/  CS2R R30, SRZ ;  /* 0x00000000001e7805 */ /* 0x000fc4000001ff00 */
[----:B------:R-:W-:Y:S02]  /*14f0*/  CS2R R32, SRZ ;  /* 0x0000000000207805 */ /* 0x000fe4000001ff00 */
[----:B------:R-:W-:Y:S01]  /*1500*/  CS2R R34, SRZ ;  /* 0x0000000000227805 */ /* 0x000fe2000001ff00 */
[----:B------:R-:W-:Y:S01]  /*1510*/  UIADD3 UR6, UP0, UR18, 0x80, URZ ;  /* 0x0000008012067890 */ /* 0x000fe2000ff1e03f */
[----:B------:R-:W-:Y:S02]  /*1520*/  CS2R R36, SRZ ;  /* 0x0000000000247805 */ /* 0x000fe4000001ff00 */
[----:B------:R-:W-:Y:S02]  /*1530*/  CS2R R38, SRZ ;  /* 0x0000000000267805 */ /* 0x000fe4000001ff00 */
[----:B------:R-:W-:Y:S01]  /*1540*/  CS2R R40, SRZ ;  /* 0x0000000000287805 */ /* 0x000fe2000001ff00 */
[----:B------:R-:W-:Y:S01]  /*1550*/  UIADD3.X UR7, UR4, 0x40000040, URZ, UP0, !UPT ;  /* 0x4000004004077890 */ /* 0x000fe200087fe43f */
[----:B------:R-:W-:-:S02]  /*1560*/  CS2R R42, SRZ ;  /* 0x00000000002a7805 */ /* 0x000fc4000001ff00 */
[----:B------:R-:W-:Y:S02]  /*1570*/  CS2R R44, SRZ ;  /* 0x00000000002c7805 */ /* 0x000fe4000001ff00 */
[----:B------:R-:W-:Y:S02]  /*1580*/  CS2R R46, SRZ ;  /* 0x00000000002e7805 */ /* 0x000fe4000001ff00 */
[----:B------:R-:W-:Y:S02]  /*1590*/  CS2R R48, SRZ ;  /* 0x0000000000307805 */ /* 0x000fe4000001ff00 */
[----:B------:R-:W-:Y:S02]  /*15a0*/  CS2R R50, SRZ ;  /* 0x0000000000327805 */ /* 0x000fe4000001ff00 */
[----:B------:R-:W-:Y:S02]  /*15b0*/  CS2R R52, SRZ ;  /* 0x0000000000347805 */ /* 0x000fe4000001ff00 */
[----:B------:R-:W-:Y:S01]  /*15c0*/  CS2R R54, SRZ ;  /* 0x0000000000367805 */ /* 0x000fe2000001ff00 */
[----:B------:R-:W-:-:S02]  /*15d0*/  UIADD3.64 UR34, UR6, 0x80, URZ ;  /* 0x0000008006227897 */ /* 0x000fc4000fffe03f */
[----:B------:R-:W-:Y:S01]  /*15e0*/  UIADD3.64 UR14, UR6, 0x100, URZ ;  /* 0x00000100060e7897 */ /* 0x000fe2000fffe03f */
[----:B------:R-:W-:-:S11]  /*15f0*/  UMOV UR10, URZ ;  /* 0x0000003f000a7c82 */ /* 0x000fd60008000000 */
.L_x_49:
[----:B------:R-:W-:Y:S01]  /*1600*/  BAR.SYNC.DEFER_BLOCKING 0x0 ;  /* 0x0000000000007b1d */ /* 0x000fe20000010000 */
[----:B------:R-:W-:Y:S01]  /*1610*/  @!P2 IMAD.MOV.U32 R2, RZ, RZ, 0x6000 ;  /* 0x00006000ff02a424 */ /* 0x000fe200078e00ff */
[----:B------:R-:W-:Y:S02]  /*1620*/  ELECT P0, URZ, PT ;  /* 0x00000000003f782f */ /* 0x000fe40003800000 */
[----:B------:R-:W-:Y:S02]  /*1630*/  ELECT P1, URZ, PT ;  /* 0x00000000003f782f */ /* 0x000fe40003820000 */
[C---:B------:R-:W-:Y:S01]  /*1640*/  ISETP.LT.U32.AND P0, PT, R6.reuse, 0x20, P0 ;  /* 0x000000200600780c */ /* 0x040fe20000701070 */
[----:B------:R-:W-:Y:S01]  /*1650*/  UMOV UR31, UR10 ;  /* 0x0000000a001f7c82 */ /* 0x000fe20008000000 */
[----:B------:R-:W-:-:S11]  /*1660*/  ISETP.LT.U32.AND P1, PT, R6, 0x20, P1 ;  /* 0x000000200600780c */ /* 0x000fd60000f21070 */
[----:B------:R-:W-:Y:S01]  /*1670*/  VOTEU.ANY UP0, P0 ;  /* 0x00000000003f7886 */ /* 0x000fe20000000100 */
[----:B------:R-:W-:Y:S01]  /*1680*/  VOTEU.ANY UP2, P0 ;  /* 0x00000000003f7886 */ /* 0x000fe20000040100 */
[----:B------:R-:W-:Y:S01]  /*1690*/  VOTEU.ANY UP1, P1 ;  /* 0x00000000003f7886 */ /* 0x000fe20000820100 */
[----:B------:R-:W-:Y:S01]  /*16a0*/  VOTEU.ANY UP3, P1 ;  /* 0x00000000003f7886 */ /* 0x000fe20000860100 */
[----:B------:R1:W-:Y:S01]  /*16b0*/  @!P2 SYNCS.ARRIVE.TRANS64 RZ, [UR8+0x6000], R2 ;  /* 0x00600002ffffa9a7 */ /* 0x0003e20008000008 */
[----:B------:R4:W-:Y:S06]  /*16c0*/  MEMBAR.ALL.CTA ;  /* 0x0000000000007992 */ /* 0x0009ec0000008000 */
[----:B----4-:R-:W4:Y:S01]  /*16d0*/  FENCE.VIEW.ASYNC.S ;  /* 0x00000000000073c6 */ /* 0x010f220000000000 */
[----:B------:R-:W-:Y:S01]  /*16e0*/  @UP0 UIADD3 UR9, UR8, 0x6000, URZ ;  /* 0x0000600008090890 */ /* 0x000fe2000fffe03f */
[----:B------:R-:W-:Y:S01]  /*16f0*/  @UP0 UMOV UR4, UR20 ;  /* 0x0000001400040c82 */ /* 0x000fe20008000000 */
[----:B------:R-:W-:Y:S01]  /*1700*/  @UP0 UMOV UR5, UR21 ;  /* 0x0000001500050c82 */ /* 0x000fe20008000000 */
[----:B------:R-:W-:-:S02]  /*1710*/  @UP1 UIADD3 UR28, UR8, 0x4000, URZ ;  /* 0x00004000081c1890 */ /* 0x000fc4000fffe03f */
[----:B------:R-:W-:Y:S01]  /*1720*/  @UP1 UIADD3 UR29, UR8, 0x6000, URZ ;  /* 0x00006000081d1890 */ /* 0x000fe2000fffe03f */
[----:B-1----:R-:W-:Y:S01]  /*1730*/  SHF.L.U32 R2, R7, 0x1f, RZ ;  /* 0x0000001f07027819 */ /* 0x002fe200000006ff */
[----:B------:R-:W-:Y:S01]  /*1740*/  @UP1 UMOV UR12, UR22 ;  /* 0x00000016000c1c82 */ /* 0x000fe20008000000 */
[----:B------:R-:W-:Y:S01]  /*1750*/  @UP1 UMOV UR13, UR23 ;  /* 0x00000017000d1c82 */ /* 0x000fe20008000000 */
[----:B----4-:R-:W-:Y:S06]  /*1760*/  BAR.SYNC.DEFER_BLOCKING 0x0 ;  /* 0x0000000000007b1d */ /* 0x010fec0000010000 */
[----:B------:R1:W-:Y:S02]  /*1770*/  @UP2 UTMALDG.2D [UR8], [UR4] ;  /* 0x00000008040025b4 */ /* 0x0003e40008008000 */
[----:B------:R-:W-:Y:S06]  /*1780*/  BAR.SYNC.DEFER_BLOCKING 0x0 ;  /* 0x0000000000007b1d */ /* 0x000fec0000010000 */
[----:B------:R1:W-:Y:S02]  /*1790*/  @UP3 UTMALDG.2D [UR28], [UR12] ;  /* 0x0000001c0c0035b4 */ /* 0x0003e40008008000 */
[----:B------:R-:W-:Y:S06]  /*17a0*/  BAR.SYNC.DEFER_BLOCKING 0x0 ;  /* 0x0000000000007b1d */ /* 0x000fec0000010000 */
[----:B------:R-:W4:Y:S02]  /*17b0*/  SYNCS.PHASECHK.TRANS64.TRYWAIT P0, [UR8+0x6000], R2 ;  /* 0x00600002ff0075a7 */ /* 0x000f240008000148 */
[----:B-1--4-:R-:W-:Y:S05]  /*17c0*/  @!P0 BRA `(.L_x_48) ;  /* 0x0000000400348947 */ /* 0x012fea0003800000 */
.L_x_50:
[----:B------:R-:W-:Y:S01]  /*17d0*/  USHF.L.U32 UR4, UR36, 0x7, URZ ;  /* 0x0000000724047899 */ /* 0x000fe2000800063f */
[----:B------:R-:W-:Y:S02]  /*17e0*/  WARPGROUP.DEPBAR.LE gsb0, 0x0 ;  /* 0x00008000000079c5 */ /* 0x000fe40000010000 */
[----:B------:R-:W-:Y:S01]  /*17f0*/  WARPGROUP.ARRIVE ;  /* 0x00000000000079c5 */ /* 0x000fe20000000000 */
[----:B------:R-:W-:Y:S01]  /*1800*/  ULOP3.LUT UR4, UR4, 0x200, URZ, 0xc0, !UPT ;  /* 0x0000020004047892 */ /* 0x000fe2000f8ec03f */
[----:B------:R-:W1:Y:S01]  /*1810*/  LDC R2, c[0x0][0x230] ;  /* 0x00008c00ff027b82 */ /* 0x000e620000000800 */
[----:B------:R-:W-:Y:S01]  /*1820*/  UMOV UR19, 0x40000040 ;  /* 0x4000004000137882 */ /* 0x000fe20000000000 */
[----:B------:R-:W-:Y:S01]  /*1830*/  UMOV UR17, 0x40000040 ;  /* 0x4000004000117882 */ /* 0x000fe20000000000 */
[----:B------:R-:W-:Y:S01]  /*1840*/  ULEA.HI UR4, UR8, UR4, URZ, 0x1c ;  /* 0x0000000408047291 */ /* 0x000fe2000f8fe03f */
[----:B------:R-:W-:Y:S01]  /*1850*/  LOP3.LUT R7, R7, 0x1, RZ, 0x3c, !PT ;  /* 0x0000000107077812 */ /* 0x000fe200078e3cff */
[----:B------:R-:W-:-:S02]  /*1860*/  UIADD3 UR10, UR10, 0x40, URZ ;  /* 0x000000400a0a7890 */ /* 0x000fc4000fffe03f */
[----:B------:R-:W-:-:S03]  /*1870*/  ULOP3.LUT UR16, UR4, 0x3fff, URZ, 0xc0, !UPT ;  /* 0x00003fff04107892 */ /* 0x000fc6000f8ec03f */
[----:B------:R-:W-:-:S06]  /*1880*/  UMOV UR4, URZ ;  /* 0x0000003f00047c82 */ /* 0x000fcc0008000000 */
[----:B------:R-:W-:Y:S01]  /*1890*/  HGMMA.64x64x16.F32.BF16 R24, gdesc[UR16].tnspB, R24 ;  /* 0x40e00000101879f0 */ /* 0x000fe20008701818 */
[----:B------:R-:W-:-:S04]  /*18a0*/  UIADD3 UR16, UP0, UR16, 0x2, URZ ;  /* 0x0000000210107890 */ /* 0x000fc8000ff1e03f */
[----:B------:R-:W-:-:S03]  /*18b0*/  UIADD3.X UR5, UR4, 0x40000040, URZ, UP0, !UPT ;  /* 0x4000004004057890 */ /* 0x000fc600087fe43f */
[----:B------:R-:W-:Y:S01]  /*18c0*/  UMOV UR4, UR16 ;  /* 0x0000001000047c82 */ /* 0x000fe20008000000 */
[----:B-1----:R-:W-:Y:S01]  /*18d0*/  ISETP.LE.AND P0, PT, R2, UR10, PT ;  /* 0x0000000a02007c0c */ /* 0x002fe2000bf03270 */
[----:B------:R-:W-:Y:S02]  /*18e0*/  UIADD3.64 UR32, UR4, 0x2, URZ ;  /* 0x0000000204207897 */ /* 0x000fe4000fffe03f */
[----:B------:R-:W-:Y:S02]  /*18f0*/  UIADD3.64 UR12, UR4, 0x4, URZ ;  /* 0x00000004040c7897 */ /* 0x000fe4000fffe03f */
[----:B------:R-:W-:Y:S05]  /*1900*/  HGMMA.64x64x16.F32.BF16 R24, gdesc[UR4].tnspB, R24 ;  /* 0x40e00000041879f0 */ /* 0x000fea0008701818 */
[----:B------:R-:W-:Y:S04]  /*1910*/  HGMMA.64x64x16.F32.BF16 R24, gdesc[UR32].tnspB, R24 ;  /* 0x40e00000201879f0 */ /* 0x000fe80008701818 */
[----:B------:R-:W-:Y:S01]  /*1920*/  HGMMA.64x64x16.F32.BF16 R24, gdesc[UR12].tnspB, R24, gsb0 ;  /* 0x40e000000c1879f0 */ /* 0x000fe20008001818 */
[----:B------:R-:W-:Y:S05]  /*1930*/  @!P0 BRA `(.L_x_49) ;  /* 0xfffffffc00308947 */ /* 0x000fea000383ffff */
.L_x_47:
[C---:B-1----:R-:W-:Y:S01]  /*1940*/  IMAD.SHL.U32 R2, R0.reuse, 0x80, RZ ;  /* 0x0000008000027824 */ /* 0x042fe200078e00ff */
[----:B------:R-:W-:Y:S02]  /*1950*/  WARPGROUP.DEPBAR.LE gsb0, 0x0 ;  /* 0x00008000000079c5 */ /* 0x000fe40000010000 */
[----:B------:R-:W-:Y:S01]  /*1960*/  IMAD.SHL.U32 R3, R0, 0x40, RZ ;  /* 0x0000004000037824 */ /* 0x000fe200078e00ff */
[----:B------:R-:W-:Y:S01]  /*1970*/  BAR.SYNC.DEFER_BLOCKING 0x0 ;  /* 0x0000000000007b1d */ /* 0x000fe20000010000 */
[----:B------:R-:W-:Y:S02]  /*1980*/  LOP3.LUT R2, R2, 0x780, RZ, 0xc0, !PT ;  /* 0x0000078002027812 */ /* 0x000fe400078ec0ff */
[----:B------:R-:W-:Y:S02]  /*1990*/  ELECT P0, URZ, PT ;  /* 0x00000000003f782f */ /* 0x000fe40003800000 */
[----:B------:R-:W-:Y:S02]  /*19a0*/  F2FP.BF16.F32.PACK_AB R24, R25, R24 ;  /* 0x000000181918723e */ /* 0x000fe400000010ff */
[----:B-----5:R-:W-:Y:S01]  /*19b0*/  LOP3.LUT R4, R2, 0x3800, R3, 0xf8, !PT ;  /* 0x0000380002047812 */ /* 0x020fe200078ef803 */
[----:B------:R-:W-:Y:S01]  /*19c0*/  IMAD.SHL.U32 R2, R0, 0x10, RZ ;  /* 0x0000001000027824 */ /* 0x000fe200078e00ff */
[----:B------:R-:W-:Y:S01]  /*19d0*/  F2FP.BF16.F32.PACK_AB R25, R27, R26 ;  /* 0x0000001a1b19723e */ /* 0x000fe200000010ff */
[----:B------:R-:W-:Y:S01]  /*19e0*/  UMOV UR9, UR30 ;  /* 0x0000001e00097c82 */ /* 0x000fe20008000000 */
[----:B------:R-:W-:Y:S01]  /*19f0*/  F2FP.BF16.F32.PACK_AB R32, R33, R32 ;  /* 0x000000202120723e */ /* 0x000fe200000010ff */
[----:B------:R-:W-:Y:S01]  /*1a00*/  UMOV UR10, UR11 ;  /* 0x0000000b000a7c82 */ /* 0x000fe20008000000 */
[----:B------:R-:W-:-:S02]  /*1a10*/  LOP3.LUT R3, R2, 0x70, RZ, 0xc0, !PT ;  /* 0x0000007002037812 */ /* 0x000fc400078ec0ff */
[----:B------:R-:W-:Y:S02]  /*1a20*/  F2FP.BF16.F32.PACK_AB R26, R29, R28 ;  /* 0x0000001c1d1a723e */ /* 0x000fe400000010ff */
[----:B------:R-:W-:Y:S02]  /*1a30*/  LOP3.LUT R3, R3, 0x10, R0, 0x78, !PT ;  /* 0x0000001003037812 */ /* 0x000fe400078e7800 */
[----:B------:R-:W-:Y:S02]  /*1a40*/  F2FP.BF16.F32.PACK_AB R27, R31, R30 ;  /* 0x0000001e1f1b723e */ /* 0x000fe400000010ff */
[----:B------:R-:W-:Y:S02]  /*1a50*/  LOP3.LUT R3, R4, R3, RZ, 0xfc, !PT ;  /* 0x0000000304037212 */ /* 0x000fe400078efcff */
[----:B------:R-:W-:Y:S02]  /*1a60*/  F2FP.BF16.F32.PACK_AB R33, R35, R34 ;  /* 0x000000222321723e */ /* 0x000fe400000010ff */
[C---:B------:R-:W-:Y:S01]  /*1a70*/  LOP3.LUT R2, R3.reuse, 0x20, RZ, 0x3c, !PT ;  /* 0x0000002003027812 */ /* 0x040fe200078e3cff */
[C---:B------:R-:W-:Y:S01]  /*1a80*/  VIADD R0, R3.reuse, UR8 ;  /* 0x0000000803007c36 */ /* 0x040fe20008000000 */
[C---:B------:R-:W-:Y:S01]  /*1a90*/  LOP3.LUT R4, R3.reuse, 0x40, RZ, 0x3c, !PT ;  /* 0x0000004003047812 */ /* 0x040fe200078e3cff */
[----:B------:R-:W1:Y:S01]  /*1aa0*/  @!P2 SYNCS.CCTL.IV [UR8+0x6000] ;  /* 0x00600000ff00a9b1 */ /* 0x000e620008000008 */
[----:B------:R-:W-:Y:S01]  /*1ab0*/  LOP3.LUT R3, R3, 0x60, RZ, 0x3c, !PT ;  /* 0x0000006003037812 */ /* 0x000fe200078e3cff */
[----:B------:R-:W-:Y:S01]  /*1ac0*/  VIADD R2, R2, UR8 ;  /* 0x0000000802027c36 */ /* 0x000fe20008000000 */
[----:B------:R-:W-:Y:S01]  /*1ad0*/  F2FP.BF16.F32.PACK_AB R40, R41, R40 ;  /* 0x000000282928723e */ /* 0x000fe200000010ff */
[----:B------:R-:W-:Y:S01]  /*1ae0*/  VIADD R4, R4, UR8 ;  /* 0x0000000804047c36 */ /* 0x000fe20008000000 */
[----:B------:R-:W-:Y:S01]  /*1af0*/  F2FP.BF16.F32.PACK_AB R34, R37, R36 ;  /* 0x000000242522723e */ /* 0x000fe200000010ff */
[----:B------:R-:W-:Y:S01]  /*1b00*/  VIADD R3, R3, UR8 ;  /* 0x0000000803037c36 */ /* 0x000fe20008000000 */
[----:B------:R-:W-:Y:S01]  /*1b10*/  F2FP.BF16.F32.PACK_AB R35, R39, R38 ;  /* 0x000000262723723e */ /* 0x000fe200000010ff */
[----:B-1----:R-:W-:Y:S01]  /*1b20*/  STSM.16.M88.4 [R0], R24 ;  /* 0x0000001800007844 */ /* 0x002fe20000000200 */
[----:B------:R-:W-:-:S02]  /*1b30*/  F2FP.BF16.F32.PACK_AB R41, R43, R42 ;  /* 0x0000002a2b29723e */ /* 0x000fc400000010ff */
[----:B------:R-:W-:Y:S01]  /*1b40*/  F2FP.BF16.F32.PACK_AB R48, R49, R48 ;  /* 0x000000303130723e */ /* 0x000fe200000010ff */
[----:B------:R-:W-:Y:S01]  /*1b50*/  STSM.16.M88.4 [R2], R32 ;  /* 0x0000002002007844 */ /* 0x000fe20000000200 */
[----:B------:R-:W-:Y:S02]  /*1b60*/  F2FP.BF16.F32.PACK_AB R42, R45, R44 ;  /* 0x0000002c2d2a723e */ /* 0x000fe400000010ff */
[----:B------:R-:W-:Y:S02]  /*1b70*/  F2FP.BF16.F32.PACK_AB R43, R47, R46 ;  /* 0x0000002e2f2b723e */ /* 0x000fe400000010ff */
[----:B------:R-:W-:Y:S02]  /*1b80*/  F2FP.BF16.F32.PACK_AB R49, R51, R50 ;  /* 0x000000323331723e */ /* 0x000fe400000010ff */
[----:B------:R-:W-:Y:S01]  /*1b90*/  F2FP.BF16.F32.PACK_AB R50, R53, R52 ;  /* 0x000000343532723e */ /* 0x000fe200000010ff */
[----:B------:R-:W-:Y:S01]  /*1ba0*/  STSM.16.M88.4 [R4], R40 ;  /* 0x0000002804007844 */ /* 0x000fe20000000200 */
[----:B------:R-:W-:-:S02]  /*1bb0*/  F2FP.BF16.F32.PACK_AB R51, R55, R54 ;  /* 0x000000363733723e */ /* 0x000fc400000010ff */
[----:B------:R-:W-:-:S03]  /*1bc0*/  ISETP.LT.U32.AND P0, PT, R6, 0x20, P0 ;  /* 0x000000200600780c */ /* 0x000fc60000701070 */
[----:B------:R-:W-:Y:S01]  /*1bd0*/  STSM.16.M88.4 [R3], R48 ;  /* 0x0000003003007844 */ /* 0x000fe20000000200 */
[----:B------:R1:W-:Y:S06]  /*1be0*/  MEMBAR.ALL.CTA ;  /* 0x0000000000007992 */ /* 0x0003ec0000008000 */
[----:B-1----:R-:W1:Y:S03]  /*1bf0*/  FENCE.VIEW.ASYNC.S ;  /* 0x00000000000073c6 */ /* 0x002e660000000000 */
[----:B-1----:R-:W-:Y:S01]  /*1c00*/  VOTEU.ANY UP0, P0 ;  /* 0x00000000003f7886 */ /* 0x002fe20000000100 */
[----:B------:R-:W-:-:S04]  /*1c10*/  VOTEU.ANY UP1, P0 ;  /* 0x00000000003f7886 */ /* 0x000fc80000020100 */
[----:B----4-:R-:W-:Y:S01]  /*1c20*/  @UP0 UMOV UR4, UR24 ;  /* 0x0000001800040c82 */ /* 0x010fe20008000000 */
[----:B------:R-:W-:Y:S01]  /*1c30*/  @UP0 UMOV UR5, UR25 ;  /* 0x0000001900050c82 */ /* 0x000fe20008000000 */
[----:B------:R-:W-:Y:S06]  /*1c40*/  BAR.SYNC.DEFER_BLOCKING 0x0 ;  /* 0x0000000000007b1d */ /* 0x000fec0000010000 */
[----:B------:R1:W-:Y:S01]  /*1c50*/  @UP1 UTMASTG.2D [UR8], [UR4] ;  /* 0x00000008040013b5 */ /* 0x0003e20008008000 */
[----:B------:R0:W-:Y:S01]  /*1c60*/  UTMACMDFLUSH ;  /* 0x00000000000079b7 */ /* 0x0001e20000000000 */
[----:B------:R-:W-:-:S04]  /*1c70*/  DEPBAR.LE SB0, 0x0 ;  /* 0x000080000000791a */ /* 0x000fc80000000000 */
[----:B------:R-:W-:Y:S06]  /*1c80*/  BAR.SYNC.DEFER_BLOCKING 0x0 ;  /* 0x0000000000007b1d */ /* 0x000fec0000010000 */
[----:B-1----:R-:W-:Y:S05]  /*1c90*/  EXIT ;  /* 0x000000000000794d */ /* 0x002fea0003800000 */
.L_x_48:
[----:B------:R-:W1:Y:S02]  /*1ca0*/  SYNCS.PHASECHK.TRANS64.TRYWAIT P0, [UR8+0x6000], R2 ;  /* 0x00600002ff0075a7 */ /* 0x000e640008000148 */
[----:B-1----:R-:W-:Y:S05]  /*1cb0*/  @!P0 BRA `(.L_x_48) ;  /* 0xfffffffc00f88947 */ /* 0x002fea000383ffff */
[----:B------:R-:W-:Y:S05]  /*1cc0*/  BRA `(.L_x_50) ;  /* 0xfffffff800c07947 */ /* 0x000fea000383ffff */
.L_x_51:
[----:B------:R-:W-:-:S00]  /*1cd0*/  BRA `(.L_x_51) ;  /* 0xfffffffc00fc7947 */ /* 0x000fc0000383ffff */
[----:B------:R-:W-:-:S00]  /*1ce0*/  NOP ;  /* 0x0000000000007918 */ /* 0x000fc00000000000 */
        /* <DEDUP_REMOVED lines=9> */
.L_x_52:


//--------------------- .nv.shared.gluon_wgmma    --------------------------
	.section	.nv.shared.gluon_wgmma,"aw",@nobits
	.sectionflags	@""
	.align	16
	.zero		1024


//--------------------- .nv.shared.reserved.0     --------------------------
	.section	.nv.shared.reserved.0,"aw",@nobits
	.weak		__nv_reservedSMEM_offset_0_alias
	.size		__nv_reservedSMEM_offset_0_alias, 0, 0
	.other		__nv_reservedSMEM_offset_0_alias,@"STO_CUDA_RESERVED_SHARED STV_DEFAULT"
__nv_reservedSMEM_offset_0_alias:
	.zero		0


//--------------------- .nv.constant0.gluon_wgmma --------------------------
	.section	.nv.constant0.gluon_wgmma,"a",@progbits
	.sectionflags	@""
	.align	4
.nv.constant0.gluon_wgmma:
	.zero		608


//--------------------- SYMBOLS --------------------------

	.type		.nv.reservedSmem.offset0,@object
	.size		.nv.reservedSmem.offset0,0x4
